//
// Generated by NVIDIA NVVM Compiler
//
// Compiler Build ID: CL-36424714
// Cuda compilation tools, release 13.0, V13.0.88
// Based on NVVM 20.0.0
//

.version 9.0
.target sm_100
.address_size 64

	// .globl	init_rng
.global .align 4 .b8 precalc_xorwow_matrix[102400];
.global .align 4 .b8 precalc_xorwow_offset_matrix[102400];
.global .align 4 .b8 mrg32k3aM1[2304];
.global .align 4 .b8 mrg32k3aM2[2304];
.global .align 4 .b8 mrg32k3aM1SubSeq[2016];
.global .align 4 .b8 mrg32k3aM2SubSeq[2016];
.global .align 4 .b8 mrg32k3aM1Seq[2304];
.global .align 4 .b8 mrg32k3aM2Seq[2304];
.const .align 8 .b8 __cr_lgamma_table[72];
.global .align 1 .b8 BASE58_CHARS[59] = {49, 50, 51, 52, 53, 54, 55, 56, 57, 65, 66, 67, 68, 69, 70, 71, 72, 74, 75, 76, 77, 78, 80, 81, 82, 83, 84, 85, 86, 87, 88, 89, 90, 97, 98, 99, 100, 101, 102, 103, 104, 105, 106, 107, 109, 110, 111, 112, 113, 114, 115, 116, 117, 118, 119, 120, 121, 122};

.visible .entry init_rng(
	.param .u64 .ptr .align 1 init_rng_param_0,
	.param .u64 init_rng_param_1,
	.param .u32 init_rng_param_2
)
{
	.reg .pred 	%p<25>;
	.reg .b32 	%r<414>;
	.reg .b64 	%rd<19>;

	ld.param.u64 	%rd8, [init_rng_param_0];
	ld.param.u64 	%rd9, [init_rng_param_1];
	ld.param.u32 	%r183, [init_rng_param_2];
	mov.u32 	%r184, %ctaid.x;
	mov.u32 	%r185, %ntid.x;
	mov.u32 	%r186, %tid.x;
	mad.lo.s32 	%r1, %r184, %r185, %r186;
	setp.ge.s32 	%p1, %r1, %r183;
	@%p1 bra 	$L__BB0_44;
	cvta.to.global.u64 	%rd10, %rd8;
	cvt.s64.s32 	%rd18, %r1;
	mul.wide.s32 	%rd11, %r1, 48;
	add.s64 	%rd2, %rd10, %rd11;
	cvt.u32.u64 	%r187, %rd9;
	xor.b32  	%r188, %r187, -1429050551;
	mul.lo.s32 	%r189, %r188, 1099087573;
	{ .reg .b32 tmp; mov.b64 {tmp, %r190}, %rd9; }
	xor.b32  	%r191, %r190, -136515619;
	mul.lo.s32 	%r192, %r191, -1703105765;
	add.s32 	%r193, %r189, %r192;
	add.s32 	%r194, %r193, 6615241;
	add.s32 	%r195, %r189, 123456789;
	st.global.v2.u32 	[%rd2], {%r194, %r195};
	xor.b32  	%r196, %r189, 362436069;
	add.s32 	%r197, %r192, 521288629;
	st.global.v2.u32 	[%rd2+8], {%r196, %r197};
	xor.b32  	%r198, %r192, 88675123;
	add.s32 	%r199, %r189, 5783321;
	st.global.v2.u32 	[%rd2+16], {%r198, %r199};
	setp.eq.s32 	%p2, %r1, 0;
	@%p2 bra 	$L__BB0_43;
	mov.b32 	%r320, 0;
$L__BB0_3:
	and.b64  	%rd4, %rd18, 3;
	setp.eq.s64 	%p3, %rd4, 0;
	@%p3 bra 	$L__BB0_42;
	mul.wide.u32 	%rd12, %r320, 3200;
	mov.u64 	%rd13, precalc_xorwow_matrix;
	add.s64 	%rd5, %rd13, %rd12;
	cvt.u32.u64 	%r3, %rd4;
	mov.b32 	%r321, 0;
$L__BB0_5:
	mov.b32 	%r334, 0;
	mov.u32 	%r335, %r334;
	mov.u32 	%r336, %r334;
	mov.u32 	%r337, %r334;
	mov.u32 	%r338, %r334;
	mov.u32 	%r327, %r334;
$L__BB0_6:
	mul.wide.u32 	%rd14, %r327, 4;
	add.s64 	%rd15, %rd2, %rd14;
	ld.global.u32 	%r11, [%rd15+4];
	shl.b32 	%r12, %r327, 5;
	mov.b32 	%r333, 0;
$L__BB0_7:
	.pragma "nounroll";
	shr.u32 	%r204, %r11, %r333;
	and.b32  	%r205, %r204, 1;
	setp.eq.b32 	%p4, %r205, 1;
	not.pred 	%p5, %p4;
	add.s32 	%r206, %r12, %r333;
	mul.lo.s32 	%r207, %r206, 5;
	mul.wide.u32 	%rd16, %r207, 4;
	add.s64 	%rd6, %rd5, %rd16;
	@%p5 bra 	$L__BB0_9;
	ld.global.u32 	%r208, [%rd6];
	xor.b32  	%r338, %r338, %r208;
	ld.global.u32 	%r209, [%rd6+4];
	xor.b32  	%r337, %r337, %r209;
	ld.global.u32 	%r210, [%rd6+8];
	xor.b32  	%r336, %r336, %r210;
	ld.global.u32 	%r211, [%rd6+12];
	xor.b32  	%r335, %r335, %r211;
	ld.global.u32 	%r212, [%rd6+16];
	xor.b32  	%r334, %r334, %r212;
$L__BB0_9:
	and.b32  	%r214, %r204, 2;
	setp.eq.s32 	%p6, %r214, 0;
	@%p6 bra 	$L__BB0_11;
	ld.global.u32 	%r215, [%rd6+20];
	xor.b32  	%r338, %r338, %r215;
	ld.global.u32 	%r216, [%rd6+24];
	xor.b32  	%r337, %r337, %r216;
	ld.global.u32 	%r217, [%rd6+28];
	xor.b32  	%r336, %r336, %r217;
	ld.global.u32 	%r218, [%rd6+32];
	xor.b32  	%r335, %r335, %r218;
	ld.global.u32 	%r219, [%rd6+36];
	xor.b32  	%r334, %r334, %r219;
$L__BB0_11:
	and.b32  	%r221, %r204, 4;
	setp.eq.s32 	%p7, %r221, 0;
	@%p7 bra 	$L__BB0_13;
	ld.global.u32 	%r222, [%rd6+40];
	xor.b32  	%r338, %r338, %r222;
	ld.global.u32 	%r223, [%rd6+44];
	xor.b32  	%r337, %r337, %r223;
	ld.global.u32 	%r224, [%rd6+48];
	xor.b32  	%r336, %r336, %r224;
	ld.global.u32 	%r225, [%rd6+52];
	xor.b32  	%r335, %r335, %r225;
	ld.global.u32 	%r226, [%rd6+56];
	xor.b32  	%r334, %r334, %r226;
$L__BB0_13:
	and.b32  	%r228, %r204, 8;
	setp.eq.s32 	%p8, %r228, 0;
	@%p8 bra 	$L__BB0_15;
	ld.global.u32 	%r229, [%rd6+60];
	xor.b32  	%r338, %r338, %r229;
	ld.global.u32 	%r230, [%rd6+64];
	xor.b32  	%r337, %r337, %r230;
	ld.global.u32 	%r231, [%rd6+68];
	xor.b32  	%r336, %r336, %r231;
	ld.global.u32 	%r232, [%rd6+72];
	xor.b32  	%r335, %r335, %r232;
	ld.global.u32 	%r233, [%rd6+76];
	xor.b32  	%r334, %r334, %r233;
$L__BB0_15:
	and.b32  	%r235, %r204, 16;
	setp.eq.s32 	%p9, %r235, 0;
	@%p9 bra 	$L__BB0_17;
	ld.global.u32 	%r236, [%rd6+80];
	xor.b32  	%r338, %r338, %r236;
	ld.global.u32 	%r237, [%rd6+84];
	xor.b32  	%r337, %r337, %r237;
	ld.global.u32 	%r238, [%rd6+88];
	xor.b32  	%r336, %r336, %r238;
	ld.global.u32 	%r239, [%rd6+92];
	xor.b32  	%r335, %r335, %r239;
	ld.global.u32 	%r240, [%rd6+96];
	xor.b32  	%r334, %r334, %r240;
$L__BB0_17:
	and.b32  	%r242, %r204, 32;
	setp.eq.s32 	%p10, %r242, 0;
	@%p10 bra 	$L__BB0_19;
	ld.global.u32 	%r243, [%rd6+100];
	xor.b32  	%r338, %r338, %r243;
	ld.global.u32 	%r244, [%rd6+104];
	xor.b32  	%r337, %r337, %r244;
	ld.global.u32 	%r245, [%rd6+108];
	xor.b32  	%r336, %r336, %r245;
	ld.global.u32 	%r246, [%rd6+112];
	xor.b32  	%r335, %r335, %r246;
	ld.global.u32 	%r247, [%rd6+116];
	xor.b32  	%r334, %r334, %r247;
$L__BB0_19:
	and.b32  	%r249, %r204, 64;
	setp.eq.s32 	%p11, %r249, 0;
	@%p11 bra 	$L__BB0_21;
	ld.global.u32 	%r250, [%rd6+120];
	xor.b32  	%r338, %r338, %r250;
	ld.global.u32 	%r251, [%rd6+124];
	xor.b32  	%r337, %r337, %r251;
	ld.global.u32 	%r252, [%rd6+128];
	xor.b32  	%r336, %r336, %r252;
	ld.global.u32 	%r253, [%rd6+132];
	xor.b32  	%r335, %r335, %r253;
	ld.global.u32 	%r254, [%rd6+136];
	xor.b32  	%r334, %r334, %r254;
$L__BB0_21:
	and.b32  	%r256, %r204, 128;
	setp.eq.s32 	%p12, %r256, 0;
	@%p12 bra 	$L__BB0_23;
	ld.global.u32 	%r257, [%rd6+140];
	xor.b32  	%r338, %r338, %r257;
	ld.global.u32 	%r258, [%rd6+144];
	xor.b32  	%r337, %r337, %r258;
	ld.global.u32 	%r259, [%rd6+148];
	xor.b32  	%r336, %r336, %r259;
	ld.global.u32 	%r260, [%rd6+152];
	xor.b32  	%r335, %r335, %r260;
	ld.global.u32 	%r261, [%rd6+156];
	xor.b32  	%r334, %r334, %r261;
$L__BB0_23:
	and.b32  	%r263, %r204, 256;
	setp.eq.s32 	%p13, %r263, 0;
	@%p13 bra 	$L__BB0_25;
	ld.global.u32 	%r264, [%rd6+160];
	xor.b32  	%r338, %r338, %r264;
	ld.global.u32 	%r265, [%rd6+164];
	xor.b32  	%r337, %r337, %r265;
	ld.global.u32 	%r266, [%rd6+168];
	xor.b32  	%r336, %r336, %r266;
	ld.global.u32 	%r267, [%rd6+172];
	xor.b32  	%r335, %r335, %r267;
	ld.global.u32 	%r268, [%rd6+176];
	xor.b32  	%r334, %r334, %r268;
$L__BB0_25:
	and.b32  	%r270, %r204, 512;
	setp.eq.s32 	%p14, %r270, 0;
	@%p14 bra 	$L__BB0_27;
	ld.global.u32 	%r271, [%rd6+180];
	xor.b32  	%r338, %r338, %r271;
	ld.global.u32 	%r272, [%rd6+184];
	xor.b32  	%r337, %r337, %r272;
	ld.global.u32 	%r273, [%rd6+188];
	xor.b32  	%r336, %r336, %r273;
	ld.global.u32 	%r274, [%rd6+192];
	xor.b32  	%r335, %r335, %r274;
	ld.global.u32 	%r275, [%rd6+196];
	xor.b32  	%r334, %r334, %r275;
$L__BB0_27:
	and.b32  	%r277, %r204, 1024;
	setp.eq.s32 	%p15, %r277, 0;
	@%p15 bra 	$L__BB0_29;
	ld.global.u32 	%r278, [%rd6+200];
	xor.b32  	%r338, %r338, %r278;
	ld.global.u32 	%r279, [%rd6+204];
	xor.b32  	%r337, %r337, %r279;
	ld.global.u32 	%r280, [%rd6+208];
	xor.b32  	%r336, %r336, %r280;
	ld.global.u32 	%r281, [%rd6+212];
	xor.b32  	%r335, %r335, %r281;
	ld.global.u32 	%r282, [%rd6+216];
	xor.b32  	%r334, %r334, %r282;
$L__BB0_29:
	and.b32  	%r284, %r204, 2048;
	setp.eq.s32 	%p16, %r284, 0;
	@%p16 bra 	$L__BB0_31;
	ld.global.u32 	%r285, [%rd6+220];
	xor.b32  	%r338, %r338, %r285;
	ld.global.u32 	%r286, [%rd6+224];
	xor.b32  	%r337, %r337, %r286;
	ld.global.u32 	%r287, [%rd6+228];
	xor.b32  	%r336, %r336, %r287;
	ld.global.u32 	%r288, [%rd6+232];
	xor.b32  	%r335, %r335, %r288;
	ld.global.u32 	%r289, [%rd6+236];
	xor.b32  	%r334, %r334, %r289;
$L__BB0_31:
	and.b32  	%r291, %r204, 4096;
	setp.eq.s32 	%p17, %r291, 0;
	@%p17 bra 	$L__BB0_33;
	ld.global.u32 	%r292, [%rd6+240];
	xor.b32  	%r338, %r338, %r292;
	ld.global.u32 	%r293, [%rd6+244];
	xor.b32  	%r337, %r337, %r293;
	ld.global.u32 	%r294, [%rd6+248];
	xor.b32  	%r336, %r336, %r294;
	ld.global.u32 	%r295, [%rd6+252];
	xor.b32  	%r335, %r335, %r295;
	ld.global.u32 	%r296, [%rd6+256];
	xor.b32  	%r334, %r334, %r296;
$L__BB0_33:
	and.b32  	%r298, %r204, 8192;
	setp.eq.s32 	%p18, %r298, 0;
	@%p18 bra 	$L__BB0_35;
	ld.global.u32 	%r299, [%rd6+260];
	xor.b32  	%r338, %r338, %r299;
	ld.global.u32 	%r300, [%rd6+264];
	xor.b32  	%r337, %r337, %r300;
	ld.global.u32 	%r301, [%rd6+268];
	xor.b32  	%r336, %r336, %r301;
	ld.global.u32 	%r302, [%rd6+272];
	xor.b32  	%r335, %r335, %r302;
	ld.global.u32 	%r303, [%rd6+276];
	xor.b32  	%r334, %r334, %r303;
$L__BB0_35:
	and.b32  	%r305, %r204, 16384;
	setp.eq.s32 	%p19, %r305, 0;
	@%p19 bra 	$L__BB0_37;
	ld.global.u32 	%r306, [%rd6+280];
	xor.b32  	%r338, %r338, %r306;
	ld.global.u32 	%r307, [%rd6+284];
	xor.b32  	%r337, %r337, %r307;
	ld.global.u32 	%r308, [%rd6+288];
	xor.b32  	%r336, %r336, %r308;
	ld.global.u32 	%r309, [%rd6+292];
	xor.b32  	%r335, %r335, %r309;
	ld.global.u32 	%r310, [%rd6+296];
	xor.b32  	%r334, %r334, %r310;
$L__BB0_37:
	and.b32  	%r312, %r204, 32768;
	setp.eq.s32 	%p20, %r312, 0;
	@%p20 bra 	$L__BB0_39;
	ld.global.u32 	%r313, [%rd6+300];
	xor.b32  	%r338, %r338, %r313;
	ld.global.u32 	%r314, [%rd6+304];
	xor.b32  	%r337, %r337, %r314;
	ld.global.u32 	%r315, [%rd6+308];
	xor.b32  	%r336, %r336, %r315;
	ld.global.u32 	%r316, [%rd6+312];
	xor.b32  	%r335, %r335, %r316;
	ld.global.u32 	%r317, [%rd6+316];
	xor.b32  	%r334, %r334, %r317;
$L__BB0_39:
	add.s32 	%r333, %r333, 16;
	setp.ne.s32 	%p21, %r333, 32;
	@%p21 bra 	$L__BB0_7;
	mad.lo.s32 	%r318, %r327, -31, %r12;
	add.s32 	%r327, %r318, 1;
	setp.ne.s32 	%p22, %r327, 5;
	@%p22 bra 	$L__BB0_6;
	st.global.u32 	[%rd2+4], %r338;
	st.global.u32 	[%rd2+8], %r337;
	st.global.u32 	[%rd2+12], %r336;
	st.global.u32 	[%rd2+16], %r335;
	st.global.u32 	[%rd2+20], %r334;
	add.s32 	%r321, %r321, 1;
	setp.lt.u32 	%p23, %r321, %r3;
	@%p23 bra 	$L__BB0_5;
$L__BB0_42:
	shr.u64 	%rd7, %rd18, 2;
	add.s32 	%r320, %r320, 1;
	setp.gt.u64 	%p24, %rd18, 3;
	mov.u64 	%rd18, %rd7;
	@%p24 bra 	$L__BB0_3;
$L__BB0_43:
	mov.b32 	%r319, 0;
	st.global.v2.u32 	[%rd2+24], {%r319, %r319};
	st.global.u32 	[%rd2+32], %r319;
	mov.b64 	%rd17, 0;
	st.global.u64 	[%rd2+40], %rd17;
$L__BB0_44:
	ret;

}
	// .globl	generate_and_check_keypairs
.visible .entry generate_and_check_keypairs(
	.param .u64 .ptr .align 1 generate_and_check_keypairs_param_0,
	.param .u64 .ptr .align 1 generate_and_check_keypairs_param_1,
	.param .u64 .ptr .align 1 generate_and_check_keypairs_param_2,
	.param .u64 .ptr .align 1 generate_and_check_keypairs_param_3,
	.param .u64 .ptr .align 1 generate_and_check_keypairs_param_4,
	.param .u32 generate_and_check_keypairs_param_5,
	.param .u8 generate_and_check_keypairs_param_6,
	.param .u8 generate_and_check_keypairs_param_7,
	.param .u32 generate_and_check_keypairs_param_8
)
{
	.local .align 16 .b8 	__local_depot1[64];
	.reg .b64 	%SP;
	.reg .b64 	%SPL;
	.reg .pred 	%p<23>;
	.reg .b16 	%rs<156>;
	.reg .b32 	%r<309>;
	.reg .b64 	%rd<63>;

	mov.u64 	%SPL, __local_depot1;
	ld.param.u64 	%rd7, [generate_and_check_keypairs_param_3];
	ld.param.u64 	%rd8, [generate_and_check_keypairs_param_4];
	ld.param.u32 	%r13, [generate_and_check_keypairs_param_5];
	ld.param.u32 	%r14, [generate_and_check_keypairs_param_8];
	cvta.to.global.u64 	%rd1, %rd8;
	cvta.to.global.u64 	%rd2, %rd7;
	add.u64 	%rd3, %SPL, 0;
	mov.u32 	%r15, %ctaid.x;
	mov.u32 	%r16, %ntid.x;
	mov.u32 	%r17, %tid.x;
	mad.lo.s32 	%r1, %r15, %r16, %r17;
	setp.ge.s32 	%p1, %r1, %r14;
	@%p1 bra 	$L__BB1_24;
	ld.global.u32 	%r18, [%rd2];
	setp.gt.s32 	%p2, %r18, 0;
	@%p2 bra 	$L__BB1_24;
	ld.param.s8 	%rs153, [generate_and_check_keypairs_param_6];
	ld.param.u64 	%rd60, [generate_and_check_keypairs_param_1];
	ld.param.u64 	%rd59, [generate_and_check_keypairs_param_0];
	shl.b32 	%r19, %r1, 5;
	cvta.to.global.u64 	%rd10, %rd59;
	mul.wide.s32 	%rd11, %r1, 48;
	add.s64 	%rd12, %rd10, %rd11;
	ld.global.v2.u32 	{%r20, %r21}, [%rd12];
	ld.global.v2.u32 	{%r22, %r23}, [%rd12+8];
	ld.global.v2.u32 	{%r24, %r25}, [%rd12+16];
	shr.u32 	%r26, %r21, 2;
	xor.b32  	%r27, %r26, %r21;
	shl.b32 	%r28, %r25, 4;
	shl.b32 	%r29, %r27, 1;
	xor.b32  	%r30, %r28, %r29;
	xor.b32  	%r31, %r30, %r25;
	xor.b32  	%r32, %r31, %r27;
	add.s32 	%r33, %r20, %r32;
	cvt.u16.u32 	%rs35, %r33;
	add.s16 	%rs1, %rs35, 197;
	and.b16  	%rs36, %rs1, 254;
	shr.u32 	%r34, %r22, 2;
	xor.b32  	%r35, %r34, %r22;
	shl.b32 	%r36, %r32, 4;
	shl.b32 	%r37, %r35, 1;
	xor.b32  	%r38, %r36, %r37;
	xor.b32  	%r39, %r38, %r32;
	xor.b32  	%r40, %r39, %r35;
	add.s32 	%r41, %r20, %r40;
	cvt.u16.u32 	%rs37, %r41;
	add.s16 	%rs2, %rs37, 138;
	and.b16  	%rs38, %rs2, 254;
	shr.u32 	%r42, %r23, 2;
	xor.b32  	%r43, %r42, %r23;
	shl.b32 	%r44, %r40, 4;
	shl.b32 	%r45, %r43, 1;
	xor.b32  	%r46, %r44, %r45;
	xor.b32  	%r47, %r46, %r40;
	xor.b32  	%r48, %r47, %r43;
	add.s32 	%r49, %r20, %r48;
	cvt.u16.u32 	%rs39, %r49;
	add.s16 	%rs3, %rs39, 79;
	and.b16  	%rs40, %rs3, 254;
	shr.u32 	%r50, %r24, 2;
	xor.b32  	%r51, %r50, %r24;
	shl.b32 	%r52, %r48, 4;
	shl.b32 	%r53, %r51, 1;
	xor.b32  	%r54, %r52, %r53;
	xor.b32  	%r55, %r54, %r48;
	xor.b32  	%r56, %r55, %r51;
	add.s32 	%r57, %r20, %r56;
	cvt.u16.u32 	%rs41, %r57;
	add.s16 	%rs4, %rs41, 20;
	and.b16  	%rs42, %rs4, 254;
	shr.u32 	%r58, %r25, 2;
	xor.b32  	%r59, %r58, %r25;
	shl.b32 	%r60, %r56, 4;
	shl.b32 	%r61, %r59, 1;
	xor.b32  	%r62, %r60, %r61;
	xor.b32  	%r63, %r62, %r56;
	xor.b32  	%r64, %r63, %r59;
	add.s32 	%r65, %r20, %r64;
	cvt.u16.u32 	%rs43, %r65;
	add.s16 	%rs5, %rs43, 217;
	and.b16  	%rs44, %rs5, 254;
	shr.u32 	%r66, %r32, 2;
	xor.b32  	%r67, %r66, %r32;
	shl.b32 	%r68, %r64, 4;
	shl.b32 	%r69, %r67, 1;
	xor.b32  	%r70, %r68, %r69;
	xor.b32  	%r71, %r70, %r64;
	xor.b32  	%r72, %r71, %r67;
	add.s32 	%r73, %r20, %r72;
	cvt.u16.u32 	%rs45, %r73;
	add.s16 	%rs6, %rs45, 158;
	and.b16  	%rs46, %rs6, 254;
	shr.u32 	%r74, %r40, 2;
	xor.b32  	%r75, %r74, %r40;
	shl.b32 	%r76, %r72, 4;
	shl.b32 	%r77, %r75, 1;
	xor.b32  	%r78, %r76, %r77;
	xor.b32  	%r79, %r78, %r72;
	xor.b32  	%r80, %r79, %r75;
	add.s32 	%r81, %r20, %r80;
	cvt.u16.u32 	%rs47, %r81;
	add.s16 	%rs7, %rs47, 99;
	and.b16  	%rs48, %rs7, 254;
	shr.u32 	%r82, %r48, 2;
	xor.b32  	%r83, %r82, %r48;
	shl.b32 	%r84, %r80, 4;
	shl.b32 	%r85, %r83, 1;
	xor.b32  	%r86, %r84, %r85;
	xor.b32  	%r87, %r86, %r80;
	xor.b32  	%r88, %r87, %r83;
	add.s32 	%r89, %r20, %r88;
	cvt.u16.u32 	%rs49, %r89;
	add.s16 	%rs8, %rs49, 40;
	and.b16  	%rs50, %rs8, 254;
	shr.u32 	%r90, %r56, 2;
	xor.b32  	%r91, %r90, %r56;
	shl.b32 	%r92, %r88, 4;
	shl.b32 	%r93, %r91, 1;
	xor.b32  	%r94, %r92, %r93;
	xor.b32  	%r95, %r94, %r88;
	xor.b32  	%r96, %r95, %r91;
	add.s32 	%r97, %r20, %r96;
	cvt.u16.u32 	%rs51, %r97;
	add.s16 	%rs9, %rs51, 237;
	shr.u32 	%r98, %r64, 2;
	xor.b32  	%r99, %r98, %r64;
	shl.b32 	%r100, %r96, 4;
	shl.b32 	%r101, %r99, 1;
	xor.b32  	%r102, %r100, %r101;
	xor.b32  	%r103, %r102, %r96;
	xor.b32  	%r104, %r103, %r99;
	add.s32 	%r105, %r20, %r104;
	cvt.u16.u32 	%rs52, %r105;
	add.s16 	%rs10, %rs52, 178;
	shr.u32 	%r106, %r72, 2;
	xor.b32  	%r107, %r106, %r72;
	shl.b32 	%r108, %r104, 4;
	shl.b32 	%r109, %r107, 1;
	xor.b32  	%r110, %r108, %r109;
	xor.b32  	%r111, %r110, %r104;
	xor.b32  	%r112, %r111, %r107;
	add.s32 	%r113, %r20, %r112;
	cvt.u16.u32 	%rs53, %r113;
	add.s16 	%rs11, %rs53, 119;
	shr.u32 	%r114, %r80, 2;
	xor.b32  	%r115, %r114, %r80;
	shl.b32 	%r116, %r112, 4;
	shl.b32 	%r117, %r115, 1;
	xor.b32  	%r118, %r116, %r117;
	xor.b32  	%r119, %r118, %r112;
	xor.b32  	%r120, %r119, %r115;
	add.s32 	%r121, %r20, %r120;
	cvt.u16.u32 	%rs54, %r121;
	add.s16 	%rs12, %rs54, 60;
	shr.u32 	%r122, %r88, 2;
	xor.b32  	%r123, %r122, %r88;
	shl.b32 	%r124, %r120, 4;
	shl.b32 	%r125, %r123, 1;
	xor.b32  	%r126, %r124, %r125;
	xor.b32  	%r127, %r126, %r120;
	xor.b32  	%r128, %r127, %r123;
	add.s32 	%r129, %r20, %r128;
	cvt.u16.u32 	%rs55, %r129;
	add.s16 	%rs13, %rs55, 1;
	shr.u32 	%r130, %r96, 2;
	xor.b32  	%r131, %r130, %r96;
	shl.b32 	%r132, %r128, 4;
	shl.b32 	%r133, %r131, 1;
	xor.b32  	%r134, %r132, %r133;
	xor.b32  	%r135, %r134, %r128;
	xor.b32  	%r136, %r135, %r131;
	add.s32 	%r137, %r20, %r136;
	cvt.u16.u32 	%rs56, %r137;
	add.s16 	%rs14, %rs56, 198;
	shr.u32 	%r138, %r104, 2;
	xor.b32  	%r139, %r138, %r104;
	shl.b32 	%r140, %r136, 4;
	shl.b32 	%r141, %r139, 1;
	xor.b32  	%r142, %r140, %r141;
	xor.b32  	%r143, %r142, %r136;
	xor.b32  	%r144, %r143, %r139;
	add.s32 	%r145, %r20, %r144;
	cvt.u16.u32 	%rs57, %r145;
	add.s16 	%rs15, %rs57, 139;
	shr.u32 	%r146, %r112, 2;
	xor.b32  	%r147, %r146, %r112;
	shl.b32 	%r148, %r144, 4;
	shl.b32 	%r149, %r147, 1;
	xor.b32  	%r150, %r148, %r149;
	xor.b32  	%r151, %r150, %r144;
	xor.b32  	%r152, %r151, %r147;
	add.s32 	%r153, %r20, %r152;
	cvt.u16.u32 	%rs58, %r153;
	add.s16 	%rs16, %rs58, 80;
	shr.u32 	%r154, %r120, 2;
	xor.b32  	%r155, %r154, %r120;
	shl.b32 	%r156, %r152, 4;
	shl.b32 	%r157, %r155, 1;
	xor.b32  	%r158, %r156, %r157;
	xor.b32  	%r159, %r158, %r152;
	xor.b32  	%r160, %r159, %r155;
	add.s32 	%r161, %r20, %r160;
	cvt.u16.u32 	%rs59, %r161;
	add.s16 	%rs17, %rs59, 21;
	shr.u32 	%r162, %r128, 2;
	xor.b32  	%r163, %r162, %r128;
	shl.b32 	%r164, %r160, 4;
	shl.b32 	%r165, %r163, 1;
	xor.b32  	%r166, %r164, %r165;
	xor.b32  	%r167, %r166, %r160;
	xor.b32  	%r168, %r167, %r163;
	add.s32 	%r169, %r20, %r168;
	cvt.u16.u32 	%rs60, %r169;
	add.s16 	%rs18, %rs60, 218;
	shr.u32 	%r170, %r136, 2;
	xor.b32  	%r171, %r170, %r136;
	shl.b32 	%r172, %r168, 4;
	shl.b32 	%r173, %r171, 1;
	xor.b32  	%r174, %r172, %r173;
	xor.b32  	%r175, %r174, %r168;
	xor.b32  	%r176, %r175, %r171;
	add.s32 	%r177, %r20, %r176;
	cvt.u16.u32 	%rs61, %r177;
	add.s16 	%rs19, %rs61, 159;
	shr.u32 	%r178, %r144, 2;
	xor.b32  	%r179, %r178, %r144;
	shl.b32 	%r180, %r176, 4;
	shl.b32 	%r181, %r179, 1;
	xor.b32  	%r182, %r180, %r181;
	xor.b32  	%r183, %r182, %r176;
	xor.b32  	%r184, %r183, %r179;
	add.s32 	%r185, %r20, %r184;
	cvt.u16.u32 	%rs62, %r185;
	add.s16 	%rs20, %rs62, 100;
	shr.u32 	%r186, %r152, 2;
	xor.b32  	%r187, %r186, %r152;
	shl.b32 	%r188, %r184, 4;
	shl.b32 	%r189, %r187, 1;
	xor.b32  	%r190, %r188, %r189;
	xor.b32  	%r191, %r190, %r184;
	xor.b32  	%r192, %r191, %r187;
	add.s32 	%r193, %r20, %r192;
	cvt.u16.u32 	%rs63, %r193;
	add.s16 	%rs21, %rs63, 41;
	shr.u32 	%r194, %r160, 2;
	xor.b32  	%r195, %r194, %r160;
	shl.b32 	%r196, %r192, 4;
	shl.b32 	%r197, %r195, 1;
	xor.b32  	%r198, %r196, %r197;
	xor.b32  	%r199, %r198, %r192;
	xor.b32  	%r200, %r199, %r195;
	add.s32 	%r201, %r20, %r200;
	cvt.u16.u32 	%rs64, %r201;
	add.s16 	%rs22, %rs64, 238;
	shr.u32 	%r202, %r168, 2;
	xor.b32  	%r203, %r202, %r168;
	shl.b32 	%r204, %r200, 4;
	shl.b32 	%r205, %r203, 1;
	xor.b32  	%r206, %r204, %r205;
	xor.b32  	%r207, %r206, %r200;
	xor.b32  	%r208, %r207, %r203;
	add.s32 	%r209, %r20, %r208;
	cvt.u16.u32 	%rs65, %r209;
	add.s16 	%rs23, %rs65, 179;
	shr.u32 	%r210, %r176, 2;
	xor.b32  	%r211, %r210, %r176;
	shl.b32 	%r212, %r208, 4;
	shl.b32 	%r213, %r211, 1;
	xor.b32  	%r214, %r212, %r213;
	xor.b32  	%r215, %r214, %r208;
	xor.b32  	%r216, %r215, %r211;
	add.s32 	%r217, %r20, %r216;
	cvt.u16.u32 	%rs66, %r217;
	add.s16 	%rs24, %rs66, 120;
	shr.u32 	%r218, %r184, 2;
	xor.b32  	%r219, %r218, %r184;
	shl.b32 	%r220, %r216, 4;
	shl.b32 	%r221, %r219, 1;
	xor.b32  	%r222, %r220, %r221;
	xor.b32  	%r223, %r222, %r216;
	xor.b32  	%r224, %r223, %r219;
	add.s32 	%r225, %r20, %r224;
	cvt.u16.u32 	%rs67, %r225;
	add.s16 	%rs25, %rs67, 61;
	shr.u32 	%r226, %r192, 2;
	xor.b32  	%r227, %r226, %r192;
	shl.b32 	%r228, %r224, 4;
	shl.b32 	%r229, %r227, 1;
	xor.b32  	%r230, %r228, %r229;
	xor.b32  	%r231, %r230, %r224;
	xor.b32  	%r232, %r231, %r227;
	add.s32 	%r233, %r20, %r232;
	cvt.u16.u32 	%rs68, %r233;
	add.s16 	%rs26, %rs68, 2;
	shr.u32 	%r234, %r200, 2;
	xor.b32  	%r235, %r234, %r200;
	shl.b32 	%r236, %r232, 4;
	shl.b32 	%r237, %r235, 1;
	xor.b32  	%r238, %r236, %r237;
	xor.b32  	%r239, %r238, %r232;
	xor.b32  	%r240, %r239, %r235;
	add.s32 	%r241, %r20, %r240;
	cvt.u16.u32 	%rs69, %r241;
	add.s16 	%rs27, %rs69, 199;
	shr.u32 	%r242, %r208, 2;
	xor.b32  	%r243, %r242, %r208;
	shl.b32 	%r244, %r240, 4;
	shl.b32 	%r245, %r243, 1;
	xor.b32  	%r246, %r244, %r245;
	xor.b32  	%r247, %r246, %r240;
	xor.b32  	%r248, %r247, %r243;
	add.s32 	%r249, %r20, %r248;
	cvt.u16.u32 	%rs70, %r249;
	add.s16 	%rs28, %rs70, 140;
	shr.u32 	%r250, %r216, 2;
	xor.b32  	%r251, %r250, %r216;
	shl.b32 	%r252, %r248, 4;
	shl.b32 	%r253, %r251, 1;
	xor.b32  	%r254, %r252, %r253;
	xor.b32  	%r255, %r254, %r248;
	xor.b32  	%r256, %r255, %r251;
	add.s32 	%r257, %r20, %r256;
	cvt.u16.u32 	%rs71, %r257;
	add.s16 	%rs29, %rs71, 81;
	shr.u32 	%r258, %r224, 2;
	xor.b32  	%r259, %r258, %r224;
	shl.b32 	%r260, %r256, 4;
	shl.b32 	%r261, %r259, 1;
	xor.b32  	%r262, %r260, %r261;
	xor.b32  	%r263, %r262, %r256;
	xor.b32  	%r264, %r263, %r259;
	add.s32 	%r265, %r20, %r264;
	cvt.u16.u32 	%rs72, %r265;
	add.s16 	%rs30, %rs72, 22;
	shr.u32 	%r266, %r232, 2;
	xor.b32  	%r267, %r266, %r232;
	shl.b32 	%r268, %r264, 4;
	shl.b32 	%r269, %r267, 1;
	xor.b32  	%r270, %r268, %r269;
	xor.b32  	%r271, %r270, %r264;
	xor.b32  	%r272, %r271, %r267;
	add.s32 	%r273, %r20, %r272;
	cvt.u16.u32 	%rs73, %r273;
	add.s16 	%rs31, %rs73, 219;
	shr.u32 	%r274, %r240, 2;
	xor.b32  	%r275, %r274, %r240;
	shl.b32 	%r276, %r272, 4;
	shl.b32 	%r277, %r275, 1;
	xor.b32  	%r278, %r276, %r277;
	xor.b32  	%r279, %r278, %r272;
	xor.b32  	%r280, %r279, %r275;
	add.s32 	%r281, %r20, %r280;
	cvt.u16.u32 	%rs74, %r281;
	add.s16 	%rs32, %rs74, 160;
	cvt.s64.s32 	%rd13, %r19;
	cvta.to.global.u64 	%rd14, %rd60;
	add.s64 	%rd15, %rd14, %rd13;
	st.global.u8 	[%rd15], %rs1;
	st.global.u8 	[%rd15+1], %rs2;
	st.global.u8 	[%rd15+2], %rs3;
	st.global.u8 	[%rd15+3], %rs4;
	st.global.u8 	[%rd15+4], %rs5;
	st.global.u8 	[%rd15+5], %rs6;
	st.global.u8 	[%rd15+6], %rs7;
	st.global.u8 	[%rd15+7], %rs8;
	st.global.u8 	[%rd15+8], %rs9;
	st.global.u8 	[%rd15+9], %rs10;
	st.global.u8 	[%rd15+10], %rs11;
	st.global.u8 	[%rd15+11], %rs12;
	st.global.u8 	[%rd15+12], %rs13;
	st.global.u8 	[%rd15+13], %rs14;
	st.global.u8 	[%rd15+14], %rs15;
	st.global.u8 	[%rd15+15], %rs16;
	st.global.u8 	[%rd15+16], %rs17;
	st.global.u8 	[%rd15+17], %rs18;
	st.global.u8 	[%rd15+18], %rs19;
	st.global.u8 	[%rd15+19], %rs20;
	st.global.u8 	[%rd15+20], %rs21;
	st.global.u8 	[%rd15+21], %rs22;
	st.global.u8 	[%rd15+22], %rs23;
	st.global.u8 	[%rd15+23], %rs24;
	st.global.u8 	[%rd15+24], %rs25;
	st.global.u8 	[%rd15+25], %rs26;
	st.global.u8 	[%rd15+26], %rs27;
	st.global.u8 	[%rd15+27], %rs28;
	st.global.u8 	[%rd15+28], %rs29;
	st.global.u8 	[%rd15+29], %rs30;
	st.global.u8 	[%rd15+30], %rs31;
	st.global.u8 	[%rd15+31], %rs32;
	shr.u16 	%rs75, %rs36, 1;
	mul.lo.s16 	%rs76, %rs75, 71;
	shr.u16 	%rs77, %rs76, 11;
	mul.lo.s16 	%rs78, %rs77, 58;
	sub.s16 	%rs79, %rs1, %rs78;
	cvt.u64.u16 	%rd16, %rs79;
	and.b64  	%rd17, %rd16, 255;
	mov.u64 	%rd18, BASE58_CHARS;
	add.s64 	%rd19, %rd18, %rd17;
	shr.u16 	%rs80, %rs38, 1;
	mul.lo.s16 	%rs81, %rs80, 71;
	shr.u16 	%rs82, %rs81, 11;
	mul.lo.s16 	%rs83, %rs82, 58;
	sub.s16 	%rs84, %rs2, %rs83;
	cvt.u64.u16 	%rd20, %rs84;
	and.b64  	%rd21, %rd20, 255;
	add.s64 	%rd22, %rd18, %rd21;
	shr.u16 	%rs85, %rs40, 1;
	mul.lo.s16 	%rs86, %rs85, 71;
	shr.u16 	%rs87, %rs86, 11;
	mul.lo.s16 	%rs88, %rs87, 58;
	sub.s16 	%rs89, %rs3, %rs88;
	cvt.u64.u16 	%rd23, %rs89;
	and.b64  	%rd24, %rd23, 255;
	add.s64 	%rd25, %rd18, %rd24;
	shr.u16 	%rs90, %rs42, 1;
	mul.lo.s16 	%rs91, %rs90, 71;
	shr.u16 	%rs92, %rs91, 11;
	mul.lo.s16 	%rs93, %rs92, 58;
	sub.s16 	%rs94, %rs4, %rs93;
	cvt.u64.u16 	%rd26, %rs94;
	and.b64  	%rd27, %rd26, 255;
	add.s64 	%rd28, %rd18, %rd27;
	shr.u16 	%rs95, %rs44, 1;
	mul.lo.s16 	%rs96, %rs95, 71;
	shr.u16 	%rs97, %rs96, 11;
	mul.lo.s16 	%rs98, %rs97, 58;
	sub.s16 	%rs99, %rs5, %rs98;
	cvt.u64.u16 	%rd29, %rs99;
	and.b64  	%rd30, %rd29, 255;
	add.s64 	%rd31, %rd18, %rd30;
	shr.u16 	%rs100, %rs46, 1;
	mul.lo.s16 	%rs101, %rs100, 71;
	shr.u16 	%rs102, %rs101, 11;
	mul.lo.s16 	%rs103, %rs102, 58;
	sub.s16 	%rs104, %rs6, %rs103;
	cvt.u64.u16 	%rd32, %rs104;
	and.b64  	%rd33, %rd32, 255;
	add.s64 	%rd34, %rd18, %rd33;
	shr.u16 	%rs105, %rs48, 1;
	mul.lo.s16 	%rs106, %rs105, 71;
	shr.u16 	%rs107, %rs106, 11;
	mul.lo.s16 	%rs108, %rs107, 58;
	sub.s16 	%rs109, %rs7, %rs108;
	cvt.u64.u16 	%rd35, %rs109;
	and.b64  	%rd36, %rd35, 255;
	add.s64 	%rd37, %rd18, %rd36;
	shr.u16 	%rs110, %rs50, 1;
	mul.lo.s16 	%rs111, %rs110, 71;
	shr.u16 	%rs112, %rs111, 11;
	mul.lo.s16 	%rs113, %rs112, 58;
	sub.s16 	%rs114, %rs8, %rs113;
	cvt.u64.u16 	%rd38, %rs114;
	and.b64  	%rd39, %rd38, 255;
	add.s64 	%rd40, %rd18, %rd39;
	ld.global.nc.u8 	%rs115, [%rd40];
	cvt.u32.u8 	%r282, %rs115;
	ld.global.nc.u8 	%rs116, [%rd37];
	cvt.u32.u8 	%r283, %rs116;
	prmt.b32 	%r284, %r283, %r282, 0x3340U;
	ld.global.nc.u8 	%rs117, [%rd34];
	cvt.u32.u8 	%r285, %rs117;
	ld.global.nc.u8 	%rs118, [%rd31];
	cvt.u32.u8 	%r286, %rs118;
	prmt.b32 	%r287, %r286, %r285, 0x3340U;
	prmt.b32 	%r288, %r287, %r284, 0x5410U;
	ld.global.nc.u8 	%rs119, [%rd28];
	cvt.u32.u8 	%r289, %rs119;
	ld.global.nc.u8 	%rs120, [%rd25];
	cvt.u32.u8 	%r290, %rs120;
	prmt.b32 	%r291, %r290, %r289, 0x3340U;
	ld.global.nc.u8 	%rs121, [%rd22];
	cvt.u32.u8 	%r292, %rs121;
	ld.global.nc.u8 	%rs122, [%rd19];
	cvt.u32.u8 	%r293, %rs122;
	prmt.b32 	%r294, %r293, %r292, 0x3340U;
	prmt.b32 	%r295, %r294, %r291, 0x5410U;
	st.local.v2.b32 	[%rd3], {%r295, %r288};
	mov.b16 	%rs123, 0;
	st.local.u8 	[%rd3+8], %rs123;
	setp.ne.s16 	%p3, %rs153, 0;
	@%p3 bra 	$L__BB1_9;
	mov.b32 	%r306, 0;
$L__BB1_4:
	mov.u32 	%r6, %r306;
	cvt.u64.u32 	%rd47, %r6;
	add.s64 	%rd48, %rd3, %rd47;
	ld.local.u8 	%rs138, [%rd48];
	setp.ne.s16 	%p12, %rs138, 0;
	add.s32 	%r306, %r6, 1;
	@%p12 bra 	$L__BB1_4;
	setp.lt.s32 	%p13, %r6, %r13;
	@%p13 bra 	$L__BB1_24;
	setp.lt.s32 	%p14, %r13, 1;
	@%p14 bra 	$L__BB1_15;
	ld.param.s8 	%rs155, [generate_and_check_keypairs_param_7];
	sub.s32 	%r8, %r6, %r13;
	setp.eq.s16 	%p15, %rs155, 0;
	@%p15 bra 	$L__BB1_19;
	mov.b32 	%r308, 0;
	bra.uni 	$L__BB1_23;
$L__BB1_9:
	setp.lt.s32 	%p4, %r13, 1;
	@%p4 bra 	$L__BB1_15;
	ld.param.s8 	%rs154, [generate_and_check_keypairs_param_7];
	setp.eq.s16 	%p5, %rs154, 0;
	@%p5 bra 	$L__BB1_12;
	mov.b32 	%r305, 0;
	bra.uni 	$L__BB1_18;
$L__BB1_12:
	mov.b32 	%r304, 0;
$L__BB1_13:
	cvt.u64.u32 	%rd44, %r304;
	add.s64 	%rd45, %rd3, %rd44;
	add.s64 	%rd46, %rd1, %rd44;
	ld.global.u8 	%rs126, [%rd46];
	ld.local.u8 	%rs127, [%rd45];
	add.s16 	%rs128, %rs127, -65;
	and.b16  	%rs129, %rs128, 255;
	setp.lt.u16 	%p8, %rs129, 26;
	add.s16 	%rs130, %rs127, 32;
	selp.b16 	%rs131, %rs130, %rs127, %p8;
	and.b16  	%rs132, %rs131, 255;
	add.s16 	%rs133, %rs126, -65;
	and.b16  	%rs134, %rs133, 255;
	setp.lt.u16 	%p9, %rs134, 26;
	add.s16 	%rs135, %rs126, 32;
	selp.b16 	%rs136, %rs135, %rs126, %p9;
	and.b16  	%rs137, %rs136, 255;
	setp.ne.s16 	%p10, %rs132, %rs137;
	@%p10 bra 	$L__BB1_24;
	add.s32 	%r304, %r304, 1;
	setp.eq.s32 	%p11, %r304, %r13;
	@%p11 bra 	$L__BB1_15;
	bra.uni 	$L__BB1_13;
$L__BB1_15:
	ld.param.u64 	%rd62, [generate_and_check_keypairs_param_3];
	cvta.to.global.u64 	%rd57, %rd62;
	atom.global.exch.b32 	%r303, [%rd57], 1;
	setp.ne.s32 	%p22, %r303, 0;
	@%p22 bra 	$L__BB1_24;
	ld.param.u64 	%rd61, [generate_and_check_keypairs_param_2];
	cvta.to.global.u64 	%rd58, %rd61;
	st.global.u8 	[%rd58], %rs1;
	st.global.u8 	[%rd58+1], %rs2;
	st.global.u8 	[%rd58+2], %rs3;
	st.global.u8 	[%rd58+3], %rs4;
	st.global.u8 	[%rd58+4], %rs5;
	st.global.u8 	[%rd58+5], %rs6;
	st.global.u8 	[%rd58+6], %rs7;
	st.global.u8 	[%rd58+7], %rs8;
	st.global.u8 	[%rd58+8], %rs9;
	st.global.u8 	[%rd58+9], %rs10;
	st.global.u8 	[%rd58+10], %rs11;
	st.global.u8 	[%rd58+11], %rs12;
	st.global.u8 	[%rd58+12], %rs13;
	st.global.u8 	[%rd58+13], %rs14;
	st.global.u8 	[%rd58+14], %rs15;
	st.global.u8 	[%rd58+15], %rs16;
	st.global.u8 	[%rd58+16], %rs17;
	st.global.u8 	[%rd58+17], %rs18;
	st.global.u8 	[%rd58+18], %rs19;
	st.global.u8 	[%rd58+19], %rs20;
	st.global.u8 	[%rd58+20], %rs21;
	st.global.u8 	[%rd58+21], %rs22;
	st.global.u8 	[%rd58+22], %rs23;
	st.global.u8 	[%rd58+23], %rs24;
	st.global.u8 	[%rd58+24], %rs25;
	st.global.u8 	[%rd58+25], %rs26;
	st.global.u8 	[%rd58+26], %rs27;
	st.global.u8 	[%rd58+27], %rs28;
	st.global.u8 	[%rd58+28], %rs29;
	st.global.u8 	[%rd58+29], %rs30;
	st.global.u8 	[%rd58+30], %rs31;
	st.global.u8 	[%rd58+31], %rs32;
	bra.uni 	$L__BB1_24;
$L__BB1_17:
	add.s32 	%r305, %r305, 1;
	setp.eq.s32 	%p7, %r305, %r13;
	@%p7 bra 	$L__BB1_15;
$L__BB1_18:
	cvt.u64.u32 	%rd41, %r305;
	add.s64 	%rd42, %rd3, %rd41;
	add.s64 	%rd43, %rd1, %rd41;
	ld.global.u8 	%rs124, [%rd43];
	ld.local.u8 	%rs125, [%rd42];
	setp.eq.s16 	%p6, %rs125, %rs124;
	@%p6 bra 	$L__BB1_17;
	bra.uni 	$L__BB1_24;
$L__BB1_19:
	mov.b32 	%r307, 0;
$L__BB1_20:
	add.s32 	%r302, %r8, %r307;
	cvt.s64.s32 	%rd53, %r302;
	add.s64 	%rd54, %rd3, %rd53;
	cvt.u64.u32 	%rd55, %r307;
	add.s64 	%rd56, %rd1, %rd55;
	ld.global.u8 	%rs141, [%rd56];
	ld.local.u8 	%rs142, [%rd54];
	add.s16 	%rs143, %rs142, -65;
	and.b16  	%rs144, %rs143, 255;
	setp.lt.u16 	%p18, %rs144, 26;
	add.s16 	%rs145, %rs142, 32;
	selp.b16 	%rs146, %rs145, %rs142, %p18;
	and.b16  	%rs147, %rs146, 255;
	add.s16 	%rs148, %rs141, -65;
	and.b16  	%rs149, %rs148, 255;
	setp.lt.u16 	%p19, %rs149, 26;
	add.s16 	%rs150, %rs141, 32;
	selp.b16 	%rs151, %rs150, %rs141, %p19;
	and.b16  	%rs152, %rs151, 255;
	setp.ne.s16 	%p20, %rs147, %rs152;
	@%p20 bra 	$L__BB1_24;
	add.s32 	%r307, %r307, 1;
	setp.eq.s32 	%p21, %r307, %r13;
	@%p21 bra 	$L__BB1_15;
	bra.uni 	$L__BB1_20;
$L__BB1_22:
	add.s32 	%r308, %r308, 1;
	setp.eq.s32 	%p17, %r308, %r13;
	@%p17 bra 	$L__BB1_15;
$L__BB1_23:
	add.s32 	%r300, %r8, %r308;
	cvt.s64.s32 	%rd49, %r300;
	add.s64 	%rd50, %rd3, %rd49;
	cvt.u64.u32 	%rd51, %r308;
	add.s64 	%rd52, %rd1, %rd51;
	ld.global.u8 	%rs139, [%rd52];
	ld.local.u8 	%rs140, [%rd50];
	setp.eq.s16 	%p16, %rs140, %rs139;
	@%p16 bra 	$L__BB1_22;
$L__BB1_24:
	ret;

}
	// .globl	generate_keypairs
.visible .entry generate_keypairs(
	.param .u64 .ptr .align 1 generate_keypairs_param_0,
	.param .u32 generate_keypairs_param_1
)
{
	.reg .pred 	%p<2>;
	.reg .b16 	%rs<33>;
	.reg .b32 	%r<7>;
	.reg .b64 	%rd<5>;

	ld.param.u64 	%rd1, [generate_keypairs_param_0];
	ld.param.u32 	%r2, [generate_keypairs_param_1];
	mov.u32 	%r3, %ctaid.x;
	mov.u32 	%r4, %ntid.x;
	mov.u32 	%r5, %tid.x;
	mad.lo.s32 	%r1, %r3, %r4, %r5;
	setp.ge.s32 	%p1, %r1, %r2;
	@%p1 bra 	$L__BB2_2;
	cvta.to.global.u64 	%rd2, %rd1;
	shl.b32 	%r6, %r1, 5;
	cvt.u16.u32 	%rs1, %r1;
	cvt.s64.s32 	%rd3, %r6;
	add.s64 	%rd4, %rd2, %rd3;
	st.global.u8 	[%rd4], %rs1;
	add.s16 	%rs2, %rs1, 1;
	st.global.u8 	[%rd4+1], %rs2;
	add.s16 	%rs3, %rs1, 2;
	st.global.u8 	[%rd4+2], %rs3;
	add.s16 	%rs4, %rs1, 3;
	st.global.u8 	[%rd4+3], %rs4;
	add.s16 	%rs5, %rs1, 4;
	st.global.u8 	[%rd4+4], %rs5;
	add.s16 	%rs6, %rs1, 5;
	st.global.u8 	[%rd4+5], %rs6;
	add.s16 	%rs7, %rs1, 6;
	st.global.u8 	[%rd4+6], %rs7;
	add.s16 	%rs8, %rs1, 7;
	st.global.u8 	[%rd4+7], %rs8;
	add.s16 	%rs9, %rs1, 8;
	st.global.u8 	[%rd4+8], %rs9;
	add.s16 	%rs10, %rs1, 9;
	st.global.u8 	[%rd4+9], %rs10;
	add.s16 	%rs11, %rs1, 10;
	st.global.u8 	[%rd4+10], %rs11;
	add.s16 	%rs12, %rs1, 11;
	st.global.u8 	[%rd4+11], %rs12;
	add.s16 	%rs13, %rs1, 12;
	st.global.u8 	[%rd4+12], %rs13;
	add.s16 	%rs14, %rs1, 13;
	st.global.u8 	[%rd4+13], %rs14;
	add.s16 	%rs15, %rs1, 14;
	st.global.u8 	[%rd4+14], %rs15;
	add.s16 	%rs16, %rs1, 15;
	st.global.u8 	[%rd4+15], %rs16;
	add.s16 	%rs17, %rs1, 16;
	st.global.u8 	[%rd4+16], %rs17;
	add.s16 	%rs18, %rs1, 17;
	st.global.u8 	[%rd4+17], %rs18;
	add.s16 	%rs19, %rs1, 18;
	st.global.u8 	[%rd4+18], %rs19;
	add.s16 	%rs20, %rs1, 19;
	st.global.u8 	[%rd4+19], %rs20;
	add.s16 	%rs21, %rs1, 20;
	st.global.u8 	[%rd4+20], %rs21;
	add.s16 	%rs22, %rs1, 21;
	st.global.u8 	[%rd4+21], %rs22;
	add.s16 	%rs23, %rs1, 22;
	st.global.u8 	[%rd4+22], %rs23;
	add.s16 	%rs24, %rs1, 23;
	st.global.u8 	[%rd4+23], %rs24;
	add.s16 	%rs25, %rs1, 24;
	st.global.u8 	[%rd4+24], %rs25;
	add.s16 	%rs26, %rs1, 25;
	st.global.u8 	[%rd4+25], %rs26;
	add.s16 	%rs27, %rs1, 26;
	st.global.u8 	[%rd4+26], %rs27;
	add.s16 	%rs28, %rs1, 27;
	st.global.u8 	[%rd4+27], %rs28;
	add.s16 	%rs29, %rs1, 28;
	st.global.u8 	[%rd4+28], %rs29;
	add.s16 	%rs30, %rs1, 29;
	st.global.u8 	[%rd4+29], %rs30;
	add.s16 	%rs31, %rs1, 30;
	st.global.u8 	[%rd4+30], %rs31;
	add.s16 	%rs32, %rs1, 31;
	st.global.u8 	[%rd4+31], %rs32;
$L__BB2_2:
	ret;

}
	// .globl	generate_and_check_keypairs_prefix_suffix
.visible .entry generate_and_check_keypairs_prefix_suffix(
	.param .u64 .ptr .align 1 generate_and_check_keypairs_prefix_suffix_param_0,
	.param .u64 .ptr .align 1 generate_and_check_keypairs_prefix_suffix_param_1,
	.param .u64 .ptr .align 1 generate_and_check_keypairs_prefix_suffix_param_2,
	.param .u64 .ptr .align 1 generate_and_check_keypairs_prefix_suffix_param_3,
	.param .u64 .ptr .align 1 generate_and_check_keypairs_prefix_suffix_param_4,
	.param .u32 generate_and_check_keypairs_prefix_suffix_param_5,
	.param .u64 .ptr .align 1 generate_and_check_keypairs_prefix_suffix_param_6,
	.param .u32 generate_and_check_keypairs_prefix_suffix_param_7,
	.param .u8 generate_and_check_keypairs_prefix_suffix_param_8,
	.param .u32 generate_and_check_keypairs_prefix_suffix_param_9
)
{
	.local .align 16 .b8 	__local_depot3[64];
	.reg .b64 	%SP;
	.reg .b64 	%SPL;
	.reg .pred 	%p<22>;
	.reg .b16 	%rs<154>;
	.reg .b32 	%r<310>;
	.reg .b64 	%rd<71>;

	mov.u64 	%SPL, __local_depot3;
	ld.param.u64 	%rd6, [generate_and_check_keypairs_prefix_suffix_param_3];
	ld.param.u32 	%r13, [generate_and_check_keypairs_prefix_suffix_param_5];
	ld.param.u32 	%r14, [generate_and_check_keypairs_prefix_suffix_param_7];
	ld.param.u32 	%r15, [generate_and_check_keypairs_prefix_suffix_param_9];
	cvta.to.global.u64 	%rd1, %rd6;
	add.u64 	%rd2, %SPL, 0;
	mov.u32 	%r16, %ctaid.x;
	mov.u32 	%r17, %ntid.x;
	mov.u32 	%r18, %tid.x;
	mad.lo.s32 	%r1, %r16, %r17, %r18;
	setp.ge.s32 	%p1, %r1, %r15;
	@%p1 bra 	$L__BB3_23;
	ld.global.u32 	%r19, [%rd1];
	setp.gt.s32 	%p2, %r19, 0;
	@%p2 bra 	$L__BB3_23;
	ld.param.u64 	%rd64, [generate_and_check_keypairs_prefix_suffix_param_1];
	ld.param.u64 	%rd63, [generate_and_check_keypairs_prefix_suffix_param_0];
	shl.b32 	%r20, %r1, 5;
	cvta.to.global.u64 	%rd10, %rd63;
	mul.wide.s32 	%rd11, %r1, 48;
	add.s64 	%rd12, %rd10, %rd11;
	ld.global.v2.u32 	{%r21, %r22}, [%rd12];
	ld.global.v2.u32 	{%r23, %r24}, [%rd12+8];
	ld.global.v2.u32 	{%r25, %r26}, [%rd12+16];
	shr.u32 	%r27, %r22, 2;
	xor.b32  	%r28, %r27, %r22;
	shl.b32 	%r29, %r26, 4;
	shl.b32 	%r30, %r28, 1;
	xor.b32  	%r31, %r29, %r30;
	xor.b32  	%r32, %r31, %r26;
	xor.b32  	%r33, %r32, %r28;
	add.s32 	%r34, %r21, %r33;
	cvt.u16.u32 	%rs34, %r34;
	add.s16 	%rs1, %rs34, 197;
	and.b16  	%rs35, %rs1, 254;
	shr.u32 	%r35, %r23, 2;
	xor.b32  	%r36, %r35, %r23;
	shl.b32 	%r37, %r33, 4;
	shl.b32 	%r38, %r36, 1;
	xor.b32  	%r39, %r37, %r38;
	xor.b32  	%r40, %r39, %r33;
	xor.b32  	%r41, %r40, %r36;
	add.s32 	%r42, %r21, %r41;
	cvt.u16.u32 	%rs36, %r42;
	add.s16 	%rs2, %rs36, 138;
	and.b16  	%rs37, %rs2, 254;
	shr.u32 	%r43, %r24, 2;
	xor.b32  	%r44, %r43, %r24;
	shl.b32 	%r45, %r41, 4;
	shl.b32 	%r46, %r44, 1;
	xor.b32  	%r47, %r45, %r46;
	xor.b32  	%r48, %r47, %r41;
	xor.b32  	%r49, %r48, %r44;
	add.s32 	%r50, %r21, %r49;
	cvt.u16.u32 	%rs38, %r50;
	add.s16 	%rs3, %rs38, 79;
	and.b16  	%rs39, %rs3, 254;
	shr.u32 	%r51, %r25, 2;
	xor.b32  	%r52, %r51, %r25;
	shl.b32 	%r53, %r49, 4;
	shl.b32 	%r54, %r52, 1;
	xor.b32  	%r55, %r53, %r54;
	xor.b32  	%r56, %r55, %r49;
	xor.b32  	%r57, %r56, %r52;
	add.s32 	%r58, %r21, %r57;
	cvt.u16.u32 	%rs40, %r58;
	add.s16 	%rs4, %rs40, 20;
	and.b16  	%rs41, %rs4, 254;
	shr.u32 	%r59, %r26, 2;
	xor.b32  	%r60, %r59, %r26;
	shl.b32 	%r61, %r57, 4;
	shl.b32 	%r62, %r60, 1;
	xor.b32  	%r63, %r61, %r62;
	xor.b32  	%r64, %r63, %r57;
	xor.b32  	%r65, %r64, %r60;
	add.s32 	%r66, %r21, %r65;
	cvt.u16.u32 	%rs42, %r66;
	add.s16 	%rs5, %rs42, 217;
	and.b16  	%rs43, %rs5, 254;
	shr.u32 	%r67, %r33, 2;
	xor.b32  	%r68, %r67, %r33;
	shl.b32 	%r69, %r65, 4;
	shl.b32 	%r70, %r68, 1;
	xor.b32  	%r71, %r69, %r70;
	xor.b32  	%r72, %r71, %r65;
	xor.b32  	%r73, %r72, %r68;
	add.s32 	%r74, %r21, %r73;
	cvt.u16.u32 	%rs44, %r74;
	add.s16 	%rs6, %rs44, 158;
	and.b16  	%rs45, %rs6, 254;
	shr.u32 	%r75, %r41, 2;
	xor.b32  	%r76, %r75, %r41;
	shl.b32 	%r77, %r73, 4;
	shl.b32 	%r78, %r76, 1;
	xor.b32  	%r79, %r77, %r78;
	xor.b32  	%r80, %r79, %r73;
	xor.b32  	%r81, %r80, %r76;
	add.s32 	%r82, %r21, %r81;
	cvt.u16.u32 	%rs46, %r82;
	add.s16 	%rs7, %rs46, 99;
	and.b16  	%rs47, %rs7, 254;
	shr.u32 	%r83, %r49, 2;
	xor.b32  	%r84, %r83, %r49;
	shl.b32 	%r85, %r81, 4;
	shl.b32 	%r86, %r84, 1;
	xor.b32  	%r87, %r85, %r86;
	xor.b32  	%r88, %r87, %r81;
	xor.b32  	%r89, %r88, %r84;
	add.s32 	%r90, %r21, %r89;
	cvt.u16.u32 	%rs48, %r90;
	add.s16 	%rs8, %rs48, 40;
	and.b16  	%rs49, %rs8, 254;
	shr.u32 	%r91, %r57, 2;
	xor.b32  	%r92, %r91, %r57;
	shl.b32 	%r93, %r89, 4;
	shl.b32 	%r94, %r92, 1;
	xor.b32  	%r95, %r93, %r94;
	xor.b32  	%r96, %r95, %r89;
	xor.b32  	%r97, %r96, %r92;
	add.s32 	%r98, %r21, %r97;
	cvt.u16.u32 	%rs50, %r98;
	add.s16 	%rs9, %rs50, 237;
	shr.u32 	%r99, %r65, 2;
	xor.b32  	%r100, %r99, %r65;
	shl.b32 	%r101, %r97, 4;
	shl.b32 	%r102, %r100, 1;
	xor.b32  	%r103, %r101, %r102;
	xor.b32  	%r104, %r103, %r97;
	xor.b32  	%r105, %r104, %r100;
	add.s32 	%r106, %r21, %r105;
	cvt.u16.u32 	%rs51, %r106;
	add.s16 	%rs10, %rs51, 178;
	shr.u32 	%r107, %r73, 2;
	xor.b32  	%r108, %r107, %r73;
	shl.b32 	%r109, %r105, 4;
	shl.b32 	%r110, %r108, 1;
	xor.b32  	%r111, %r109, %r110;
	xor.b32  	%r112, %r111, %r105;
	xor.b32  	%r113, %r112, %r108;
	add.s32 	%r114, %r21, %r113;
	cvt.u16.u32 	%rs52, %r114;
	add.s16 	%rs11, %rs52, 119;
	shr.u32 	%r115, %r81, 2;
	xor.b32  	%r116, %r115, %r81;
	shl.b32 	%r117, %r113, 4;
	shl.b32 	%r118, %r116, 1;
	xor.b32  	%r119, %r117, %r118;
	xor.b32  	%r120, %r119, %r113;
	xor.b32  	%r121, %r120, %r116;
	add.s32 	%r122, %r21, %r121;
	cvt.u16.u32 	%rs53, %r122;
	add.s16 	%rs12, %rs53, 60;
	shr.u32 	%r123, %r89, 2;
	xor.b32  	%r124, %r123, %r89;
	shl.b32 	%r125, %r121, 4;
	shl.b32 	%r126, %r124, 1;
	xor.b32  	%r127, %r125, %r126;
	xor.b32  	%r128, %r127, %r121;
	xor.b32  	%r129, %r128, %r124;
	add.s32 	%r130, %r21, %r129;
	cvt.u16.u32 	%rs54, %r130;
	add.s16 	%rs13, %rs54, 1;
	shr.u32 	%r131, %r97, 2;
	xor.b32  	%r132, %r131, %r97;
	shl.b32 	%r133, %r129, 4;
	shl.b32 	%r134, %r132, 1;
	xor.b32  	%r135, %r133, %r134;
	xor.b32  	%r136, %r135, %r129;
	xor.b32  	%r137, %r136, %r132;
	add.s32 	%r138, %r21, %r137;
	cvt.u16.u32 	%rs55, %r138;
	add.s16 	%rs14, %rs55, 198;
	shr.u32 	%r139, %r105, 2;
	xor.b32  	%r140, %r139, %r105;
	shl.b32 	%r141, %r137, 4;
	shl.b32 	%r142, %r140, 1;
	xor.b32  	%r143, %r141, %r142;
	xor.b32  	%r144, %r143, %r137;
	xor.b32  	%r145, %r144, %r140;
	add.s32 	%r146, %r21, %r145;
	cvt.u16.u32 	%rs56, %r146;
	add.s16 	%rs15, %rs56, 139;
	shr.u32 	%r147, %r113, 2;
	xor.b32  	%r148, %r147, %r113;
	shl.b32 	%r149, %r145, 4;
	shl.b32 	%r150, %r148, 1;
	xor.b32  	%r151, %r149, %r150;
	xor.b32  	%r152, %r151, %r145;
	xor.b32  	%r153, %r152, %r148;
	add.s32 	%r154, %r21, %r153;
	cvt.u16.u32 	%rs57, %r154;
	add.s16 	%rs16, %rs57, 80;
	shr.u32 	%r155, %r121, 2;
	xor.b32  	%r156, %r155, %r121;
	shl.b32 	%r157, %r153, 4;
	shl.b32 	%r158, %r156, 1;
	xor.b32  	%r159, %r157, %r158;
	xor.b32  	%r160, %r159, %r153;
	xor.b32  	%r161, %r160, %r156;
	add.s32 	%r162, %r21, %r161;
	cvt.u16.u32 	%rs58, %r162;
	add.s16 	%rs17, %rs58, 21;
	shr.u32 	%r163, %r129, 2;
	xor.b32  	%r164, %r163, %r129;
	shl.b32 	%r165, %r161, 4;
	shl.b32 	%r166, %r164, 1;
	xor.b32  	%r167, %r165, %r166;
	xor.b32  	%r168, %r167, %r161;
	xor.b32  	%r169, %r168, %r164;
	add.s32 	%r170, %r21, %r169;
	cvt.u16.u32 	%rs59, %r170;
	add.s16 	%rs18, %rs59, 218;
	shr.u32 	%r171, %r137, 2;
	xor.b32  	%r172, %r171, %r137;
	shl.b32 	%r173, %r169, 4;
	shl.b32 	%r174, %r172, 1;
	xor.b32  	%r175, %r173, %r174;
	xor.b32  	%r176, %r175, %r169;
	xor.b32  	%r177, %r176, %r172;
	add.s32 	%r178, %r21, %r177;
	cvt.u16.u32 	%rs60, %r178;
	add.s16 	%rs19, %rs60, 159;
	shr.u32 	%r179, %r145, 2;
	xor.b32  	%r180, %r179, %r145;
	shl.b32 	%r181, %r177, 4;
	shl.b32 	%r182, %r180, 1;
	xor.b32  	%r183, %r181, %r182;
	xor.b32  	%r184, %r183, %r177;
	xor.b32  	%r185, %r184, %r180;
	add.s32 	%r186, %r21, %r185;
	cvt.u16.u32 	%rs61, %r186;
	add.s16 	%rs20, %rs61, 100;
	shr.u32 	%r187, %r153, 2;
	xor.b32  	%r188, %r187, %r153;
	shl.b32 	%r189, %r185, 4;
	shl.b32 	%r190, %r188, 1;
	xor.b32  	%r191, %r189, %r190;
	xor.b32  	%r192, %r191, %r185;
	xor.b32  	%r193, %r192, %r188;
	add.s32 	%r194, %r21, %r193;
	cvt.u16.u32 	%rs62, %r194;
	add.s16 	%rs21, %rs62, 41;
	shr.u32 	%r195, %r161, 2;
	xor.b32  	%r196, %r195, %r161;
	shl.b32 	%r197, %r193, 4;
	shl.b32 	%r198, %r196, 1;
	xor.b32  	%r199, %r197, %r198;
	xor.b32  	%r200, %r199, %r193;
	xor.b32  	%r201, %r200, %r196;
	add.s32 	%r202, %r21, %r201;
	cvt.u16.u32 	%rs63, %r202;
	add.s16 	%rs22, %rs63, 238;
	shr.u32 	%r203, %r169, 2;
	xor.b32  	%r204, %r203, %r169;
	shl.b32 	%r205, %r201, 4;
	shl.b32 	%r206, %r204, 1;
	xor.b32  	%r207, %r205, %r206;
	xor.b32  	%r208, %r207, %r201;
	xor.b32  	%r209, %r208, %r204;
	add.s32 	%r210, %r21, %r209;
	cvt.u16.u32 	%rs64, %r210;
	add.s16 	%rs23, %rs64, 179;
	shr.u32 	%r211, %r177, 2;
	xor.b32  	%r212, %r211, %r177;
	shl.b32 	%r213, %r209, 4;
	shl.b32 	%r214, %r212, 1;
	xor.b32  	%r215, %r213, %r214;
	xor.b32  	%r216, %r215, %r209;
	xor.b32  	%r217, %r216, %r212;
	add.s32 	%r218, %r21, %r217;
	cvt.u16.u32 	%rs65, %r218;
	add.s16 	%rs24, %rs65, 120;
	shr.u32 	%r219, %r185, 2;
	xor.b32  	%r220, %r219, %r185;
	shl.b32 	%r221, %r217, 4;
	shl.b32 	%r222, %r220, 1;
	xor.b32  	%r223, %r221, %r222;
	xor.b32  	%r224, %r223, %r217;
	xor.b32  	%r225, %r224, %r220;
	add.s32 	%r226, %r21, %r225;
	cvt.u16.u32 	%rs66, %r226;
	add.s16 	%rs25, %rs66, 61;
	shr.u32 	%r227, %r193, 2;
	xor.b32  	%r228, %r227, %r193;
	shl.b32 	%r229, %r225, 4;
	shl.b32 	%r230, %r228, 1;
	xor.b32  	%r231, %r229, %r230;
	xor.b32  	%r232, %r231, %r225;
	xor.b32  	%r233, %r232, %r228;
	add.s32 	%r234, %r21, %r233;
	cvt.u16.u32 	%rs67, %r234;
	add.s16 	%rs26, %rs67, 2;
	shr.u32 	%r235, %r201, 2;
	xor.b32  	%r236, %r235, %r201;
	shl.b32 	%r237, %r233, 4;
	shl.b32 	%r238, %r236, 1;
	xor.b32  	%r239, %r237, %r238;
	xor.b32  	%r240, %r239, %r233;
	xor.b32  	%r241, %r240, %r236;
	add.s32 	%r242, %r21, %r241;
	cvt.u16.u32 	%rs68, %r242;
	add.s16 	%rs27, %rs68, 199;
	shr.u32 	%r243, %r209, 2;
	xor.b32  	%r244, %r243, %r209;
	shl.b32 	%r245, %r241, 4;
	shl.b32 	%r246, %r244, 1;
	xor.b32  	%r247, %r245, %r246;
	xor.b32  	%r248, %r247, %r241;
	xor.b32  	%r249, %r248, %r244;
	add.s32 	%r250, %r21, %r249;
	cvt.u16.u32 	%rs69, %r250;
	add.s16 	%rs28, %rs69, 140;
	shr.u32 	%r251, %r217, 2;
	xor.b32  	%r252, %r251, %r217;
	shl.b32 	%r253, %r249, 4;
	shl.b32 	%r254, %r252, 1;
	xor.b32  	%r255, %r253, %r254;
	xor.b32  	%r256, %r255, %r249;
	xor.b32  	%r257, %r256, %r252;
	add.s32 	%r258, %r21, %r257;
	cvt.u16.u32 	%rs70, %r258;
	add.s16 	%rs29, %rs70, 81;
	shr.u32 	%r259, %r225, 2;
	xor.b32  	%r260, %r259, %r225;
	shl.b32 	%r261, %r257, 4;
	shl.b32 	%r262, %r260, 1;
	xor.b32  	%r263, %r261, %r262;
	xor.b32  	%r264, %r263, %r257;
	xor.b32  	%r265, %r264, %r260;
	add.s32 	%r266, %r21, %r265;
	cvt.u16.u32 	%rs71, %r266;
	add.s16 	%rs30, %rs71, 22;
	shr.u32 	%r267, %r233, 2;
	xor.b32  	%r268, %r267, %r233;
	shl.b32 	%r269, %r265, 4;
	shl.b32 	%r270, %r268, 1;
	xor.b32  	%r271, %r269, %r270;
	xor.b32  	%r272, %r271, %r265;
	xor.b32  	%r273, %r272, %r268;
	add.s32 	%r274, %r21, %r273;
	cvt.u16.u32 	%rs72, %r274;
	add.s16 	%rs31, %rs72, 219;
	shr.u32 	%r275, %r241, 2;
	xor.b32  	%r276, %r275, %r241;
	shl.b32 	%r277, %r273, 4;
	shl.b32 	%r278, %r276, 1;
	xor.b32  	%r279, %r277, %r278;
	xor.b32  	%r280, %r279, %r273;
	xor.b32  	%r281, %r280, %r276;
	add.s32 	%r282, %r21, %r281;
	cvt.u16.u32 	%rs73, %r282;
	add.s16 	%rs32, %rs73, 160;
	cvt.s64.s32 	%rd13, %r20;
	cvta.to.global.u64 	%rd14, %rd64;
	add.s64 	%rd15, %rd14, %rd13;
	st.global.u8 	[%rd15], %rs1;
	st.global.u8 	[%rd15+1], %rs2;
	st.global.u8 	[%rd15+2], %rs3;
	st.global.u8 	[%rd15+3], %rs4;
	st.global.u8 	[%rd15+4], %rs5;
	st.global.u8 	[%rd15+5], %rs6;
	st.global.u8 	[%rd15+6], %rs7;
	st.global.u8 	[%rd15+7], %rs8;
	st.global.u8 	[%rd15+8], %rs9;
	st.global.u8 	[%rd15+9], %rs10;
	st.global.u8 	[%rd15+10], %rs11;
	st.global.u8 	[%rd15+11], %rs12;
	st.global.u8 	[%rd15+12], %rs13;
	st.global.u8 	[%rd15+13], %rs14;
	st.global.u8 	[%rd15+14], %rs15;
	st.global.u8 	[%rd15+15], %rs16;
	st.global.u8 	[%rd15+16], %rs17;
	st.global.u8 	[%rd15+17], %rs18;
	st.global.u8 	[%rd15+18], %rs19;
	st.global.u8 	[%rd15+19], %rs20;
	st.global.u8 	[%rd15+20], %rs21;
	st.global.u8 	[%rd15+21], %rs22;
	st.global.u8 	[%rd15+22], %rs23;
	st.global.u8 	[%rd15+23], %rs24;
	st.global.u8 	[%rd15+24], %rs25;
	st.global.u8 	[%rd15+25], %rs26;
	st.global.u8 	[%rd15+26], %rs27;
	st.global.u8 	[%rd15+27], %rs28;
	st.global.u8 	[%rd15+28], %rs29;
	st.global.u8 	[%rd15+29], %rs30;
	st.global.u8 	[%rd15+30], %rs31;
	st.global.u8 	[%rd15+31], %rs32;
	shr.u16 	%rs74, %rs35, 1;
	mul.lo.s16 	%rs75, %rs74, 71;
	shr.u16 	%rs76, %rs75, 11;
	mul.lo.s16 	%rs77, %rs76, 58;
	sub.s16 	%rs78, %rs1, %rs77;
	cvt.u64.u16 	%rd16, %rs78;
	and.b64  	%rd17, %rd16, 255;
	mov.u64 	%rd18, BASE58_CHARS;
	add.s64 	%rd19, %rd18, %rd17;
	shr.u16 	%rs79, %rs37, 1;
	mul.lo.s16 	%rs80, %rs79, 71;
	shr.u16 	%rs81, %rs80, 11;
	mul.lo.s16 	%rs82, %rs81, 58;
	sub.s16 	%rs83, %rs2, %rs82;
	cvt.u64.u16 	%rd20, %rs83;
	and.b64  	%rd21, %rd20, 255;
	add.s64 	%rd22, %rd18, %rd21;
	shr.u16 	%rs84, %rs39, 1;
	mul.lo.s16 	%rs85, %rs84, 71;
	shr.u16 	%rs86, %rs85, 11;
	mul.lo.s16 	%rs87, %rs86, 58;
	sub.s16 	%rs88, %rs3, %rs87;
	cvt.u64.u16 	%rd23, %rs88;
	and.b64  	%rd24, %rd23, 255;
	add.s64 	%rd25, %rd18, %rd24;
	shr.u16 	%rs89, %rs41, 1;
	mul.lo.s16 	%rs90, %rs89, 71;
	shr.u16 	%rs91, %rs90, 11;
	mul.lo.s16 	%rs92, %rs91, 58;
	sub.s16 	%rs93, %rs4, %rs92;
	cvt.u64.u16 	%rd26, %rs93;
	and.b64  	%rd27, %rd26, 255;
	add.s64 	%rd28, %rd18, %rd27;
	shr.u16 	%rs94, %rs43, 1;
	mul.lo.s16 	%rs95, %rs94, 71;
	shr.u16 	%rs96, %rs95, 11;
	mul.lo.s16 	%rs97, %rs96, 58;
	sub.s16 	%rs98, %rs5, %rs97;
	cvt.u64.u16 	%rd29, %rs98;
	and.b64  	%rd30, %rd29, 255;
	add.s64 	%rd31, %rd18, %rd30;
	shr.u16 	%rs99, %rs45, 1;
	mul.lo.s16 	%rs100, %rs99, 71;
	shr.u16 	%rs101, %rs100, 11;
	mul.lo.s16 	%rs102, %rs101, 58;
	sub.s16 	%rs103, %rs6, %rs102;
	cvt.u64.u16 	%rd32, %rs103;
	and.b64  	%rd33, %rd32, 255;
	add.s64 	%rd34, %rd18, %rd33;
	shr.u16 	%rs104, %rs47, 1;
	mul.lo.s16 	%rs105, %rs104, 71;
	shr.u16 	%rs106, %rs105, 11;
	mul.lo.s16 	%rs107, %rs106, 58;
	sub.s16 	%rs108, %rs7, %rs107;
	cvt.u64.u16 	%rd35, %rs108;
	and.b64  	%rd36, %rd35, 255;
	add.s64 	%rd37, %rd18, %rd36;
	shr.u16 	%rs109, %rs49, 1;
	mul.lo.s16 	%rs110, %rs109, 71;
	shr.u16 	%rs111, %rs110, 11;
	mul.lo.s16 	%rs112, %rs111, 58;
	sub.s16 	%rs113, %rs8, %rs112;
	cvt.u64.u16 	%rd38, %rs113;
	and.b64  	%rd39, %rd38, 255;
	add.s64 	%rd40, %rd18, %rd39;
	ld.global.nc.u8 	%rs114, [%rd40];
	cvt.u32.u8 	%r283, %rs114;
	ld.global.nc.u8 	%rs115, [%rd37];
	cvt.u32.u8 	%r284, %rs115;
	prmt.b32 	%r285, %r284, %r283, 0x3340U;
	ld.global.nc.u8 	%rs116, [%rd34];
	cvt.u32.u8 	%r286, %rs116;
	ld.global.nc.u8 	%rs117, [%rd31];
	cvt.u32.u8 	%r287, %rs117;
	prmt.b32 	%r288, %r287, %r286, 0x3340U;
	prmt.b32 	%r289, %r288, %r285, 0x5410U;
	ld.global.nc.u8 	%rs118, [%rd28];
	cvt.u32.u8 	%r290, %rs118;
	ld.global.nc.u8 	%rs119, [%rd25];
	cvt.u32.u8 	%r291, %rs119;
	prmt.b32 	%r292, %r291, %r290, 0x3340U;
	ld.global.nc.u8 	%rs120, [%rd22];
	cvt.u32.u8 	%r293, %rs120;
	ld.global.nc.u8 	%rs121, [%rd19];
	cvt.u32.u8 	%r294, %rs121;
	prmt.b32 	%r295, %r294, %r293, 0x3340U;
	prmt.b32 	%r296, %r295, %r292, 0x5410U;
	st.local.v2.b32 	[%rd2], {%r296, %r289};
	mov.b16 	%rs122, 0;
	st.local.u8 	[%rd2+8], %rs122;
	setp.lt.s32 	%p3, %r13, 1;
	@%p3 bra 	$L__BB3_10;
	ld.param.s8 	%rs152, [generate_and_check_keypairs_prefix_suffix_param_8];
	setp.eq.s16 	%p4, %rs152, 0;
	@%p4 bra 	$L__BB3_7;
	mov.b32 	%r306, 0;
$L__BB3_5:
	ld.param.u64 	%rd67, [generate_and_check_keypairs_prefix_suffix_param_4];
	cvt.u64.u32 	%rd41, %r306;
	add.s64 	%rd42, %rd2, %rd41;
	cvta.to.global.u64 	%rd43, %rd67;
	add.s64 	%rd44, %rd43, %rd41;
	ld.global.u8 	%rs123, [%rd44];
	ld.local.u8 	%rs124, [%rd42];
	setp.eq.s16 	%p5, %rs124, %rs123;
	@%p5 bra 	$L__BB3_6;
	bra.uni 	$L__BB3_23;
$L__BB3_6:
	add.s32 	%r306, %r306, 1;
	setp.ne.s32 	%p6, %r306, %r13;
	@%p6 bra 	$L__BB3_5;
	bra.uni 	$L__BB3_10;
$L__BB3_7:
	mov.b32 	%r305, 0;
$L__BB3_8:
	ld.param.u64 	%rd68, [generate_and_check_keypairs_prefix_suffix_param_4];
	cvt.u64.u32 	%rd45, %r305;
	add.s64 	%rd46, %rd2, %rd45;
	cvta.to.global.u64 	%rd47, %rd68;
	add.s64 	%rd48, %rd47, %rd45;
	ld.global.u8 	%rs125, [%rd48];
	ld.local.u8 	%rs126, [%rd46];
	add.s16 	%rs127, %rs126, -65;
	and.b16  	%rs128, %rs127, 255;
	setp.lt.u16 	%p7, %rs128, 26;
	add.s16 	%rs129, %rs126, 32;
	selp.b16 	%rs130, %rs129, %rs126, %p7;
	and.b16  	%rs131, %rs130, 255;
	add.s16 	%rs132, %rs125, -65;
	and.b16  	%rs133, %rs132, 255;
	setp.lt.u16 	%p8, %rs133, 26;
	add.s16 	%rs134, %rs125, 32;
	selp.b16 	%rs135, %rs134, %rs125, %p8;
	and.b16  	%rs136, %rs135, 255;
	setp.ne.s16 	%p9, %rs131, %rs136;
	@%p9 bra 	$L__BB3_23;
	add.s32 	%r305, %r305, 1;
	setp.eq.s32 	%p10, %r305, %r13;
	@%p10 bra 	$L__BB3_10;
	bra.uni 	$L__BB3_8;
$L__BB3_10:
	mov.b32 	%r307, 0;
$L__BB3_11:
	mov.u32 	%r6, %r307;
	cvt.u64.u32 	%rd49, %r6;
	add.s64 	%rd50, %rd2, %rd49;
	ld.local.u8 	%rs137, [%rd50];
	setp.ne.s16 	%p11, %rs137, 0;
	add.s32 	%r307, %r6, 1;
	@%p11 bra 	$L__BB3_11;
	setp.lt.s32 	%p12, %r6, %r14;
	@%p12 bra 	$L__BB3_23;
	setp.lt.s32 	%p13, %r14, 1;
	@%p13 bra 	$L__BB3_19;
	ld.param.s8 	%rs153, [generate_and_check_keypairs_prefix_suffix_param_8];
	sub.s32 	%r8, %r6, %r14;
	setp.eq.s16 	%p14, %rs153, 0;
	@%p14 bra 	$L__BB3_16;
	mov.b32 	%r309, 0;
	bra.uni 	$L__BB3_22;
$L__BB3_16:
	mov.b32 	%r308, 0;
$L__BB3_17:
	ld.param.u64 	%rd70, [generate_and_check_keypairs_prefix_suffix_param_6];
	add.s32 	%r303, %r8, %r308;
	cvt.s64.s32 	%rd56, %r303;
	add.s64 	%rd57, %rd2, %rd56;
	cvt.u64.u32 	%rd58, %r308;
	cvta.to.global.u64 	%rd59, %rd70;
	add.s64 	%rd60, %rd59, %rd58;
	ld.global.u8 	%rs140, [%rd60];
	ld.local.u8 	%rs141, [%rd57];
	add.s16 	%rs142, %rs141, -65;
	and.b16  	%rs143, %rs142, 255;
	setp.lt.u16 	%p17, %rs143, 26;
	add.s16 	%rs144, %rs141, 32;
	selp.b16 	%rs145, %rs144, %rs141, %p17;
	and.b16  	%rs146, %rs145, 255;
	add.s16 	%rs147, %rs140, -65;
	and.b16  	%rs148, %rs147, 255;
	setp.lt.u16 	%p18, %rs148, 26;
	add.s16 	%rs149, %rs140, 32;
	selp.b16 	%rs150, %rs149, %rs140, %p18;
	and.b16  	%rs151, %rs150, 255;
	setp.ne.s16 	%p19, %rs146, %rs151;
	@%p19 bra 	$L__BB3_23;
	add.s32 	%r308, %r308, 1;
	setp.eq.s32 	%p20, %r308, %r14;
	@%p20 bra 	$L__BB3_19;
	bra.uni 	$L__BB3_17;
$L__BB3_19:
	ld.param.u64 	%rd66, [generate_and_check_keypairs_prefix_suffix_param_3];
	cvta.to.global.u64 	%rd61, %rd66;
	atom.global.exch.b32 	%r304, [%rd61], 1;
	setp.ne.s32 	%p21, %r304, 0;
	@%p21 bra 	$L__BB3_23;
	ld.param.u64 	%rd65, [generate_and_check_keypairs_prefix_suffix_param_2];
	cvta.to.global.u64 	%rd62, %rd65;
	st.global.u8 	[%rd62], %rs1;
	st.global.u8 	[%rd62+1], %rs2;
	st.global.u8 	[%rd62+2], %rs3;
	st.global.u8 	[%rd62+3], %rs4;
	st.global.u8 	[%rd62+4], %rs5;
	st.global.u8 	[%rd62+5], %rs6;
	st.global.u8 	[%rd62+6], %rs7;
	st.global.u8 	[%rd62+7], %rs8;
	st.global.u8 	[%rd62+8], %rs9;
	st.global.u8 	[%rd62+9], %rs10;
	st.global.u8 	[%rd62+10], %rs11;
	st.global.u8 	[%rd62+11], %rs12;
	st.global.u8 	[%rd62+12], %rs13;
	st.global.u8 	[%rd62+13], %rs14;
	st.global.u8 	[%rd62+14], %rs15;
	st.global.u8 	[%rd62+15], %rs16;
	st.global.u8 	[%rd62+16], %rs17;
	st.global.u8 	[%rd62+17], %rs18;
	st.global.u8 	[%rd62+18], %rs19;
	st.global.u8 	[%rd62+19], %rs20;
	st.global.u8 	[%rd62+20], %rs21;
	st.global.u8 	[%rd62+21], %rs22;
	st.global.u8 	[%rd62+22], %rs23;
	st.global.u8 	[%rd62+23], %rs24;
	st.global.u8 	[%rd62+24], %rs25;
	st.global.u8 	[%rd62+25], %rs26;
	st.global.u8 	[%rd62+26], %rs27;
	st.global.u8 	[%rd62+27], %rs28;
	st.global.u8 	[%rd62+28], %rs29;
	st.global.u8 	[%rd62+29], %rs30;
	st.global.u8 	[%rd62+30], %rs31;
	st.global.u8 	[%rd62+31], %rs32;
	bra.uni 	$L__BB3_23;
$L__BB3_21:
	add.s32 	%r309, %r309, 1;
	setp.eq.s32 	%p16, %r309, %r14;
	@%p16 bra 	$L__BB3_19;
$L__BB3_22:
	ld.param.u64 	%rd69, [generate_and_check_keypairs_prefix_suffix_param_6];
	add.s32 	%r301, %r8, %r309;
	cvt.s64.s32 	%rd51, %r301;
	add.s64 	%rd52, %rd2, %rd51;
	cvt.u64.u32 	%rd53, %r309;
	cvta.to.global.u64 	%rd54, %rd69;
	add.s64 	%rd55, %rd54, %rd53;
	ld.global.u8 	%rs138, [%rd55];
	ld.local.u8 	%rs139, [%rd52];
	setp.eq.s16 	%p15, %rs139, %rs138;
	@%p15 bra 	$L__BB3_21;
$L__BB3_23:
	ret;

}


// ===== COMPILED SASS (sm_100) =====

	.target	sm_100

	.elftype	@"ET_EXEC"


//--------------------- .note.nv.tkinfo           --------------------------
	.section	.note.nv.tkinfo,"",@"SHT_NOTE"
	.sectionflags	@"SHF_NOTE_NV_TKINFO"
	.tkinfo
        /*0018*/ 	.word	0x00000002
        /*0030*/ 	.string	""
        /*0030*/ 	.string	"ptxas"
        /*0030*/ 	.string	"Cuda compilation tools, release 13.0, V13.0.88"
        /*0030*/ 	.string	"Build cuda_13.0.r13.0/compiler.36424714_0"
        /*0030*/ 	.string	"-arch sm_100 -m 64 "



//--------------------- .note.nv.cuinfo           --------------------------
	.section	.note.nv.cuinfo,"",@"SHT_NOTE"
	.sectionflags	@"SHF_NOTE_NV_CUINFO"
        /*0018*/ 	.short	0x0002
        /*001a*/ 	.short	0x0064
        /*001c*/ 	.short	0x0082
	.zero		2


//--------------------- .nv.info                  --------------------------
	.section	.nv.info,"",@"SHT_CUDA_INFO"
	.align	4


	//----- nvinfo : EIATTR_REGCOUNT
	.align		4
        /*0000*/ 	.byte	0x04, 0x2f
        /*0002*/ 	.short	(.L_11 - .L_10)
	.align		4
.L_10:
        /*0004*/ 	.word	index@(init_rng)
        /*0008*/ 	.word	0x0000001f


	//----- nvinfo : EIATTR_FRAME_SIZE
	.align		4
.L_11:
        /*000c*/ 	.byte	0x04, 0x11
        /*000e*/ 	.short	(.L_13 - .L_12)
	.align		4
.L_12:
        /*0010*/ 	.word	index@(init_rng)
        /*0014*/ 	.word	0x00000000


	//----- nvinfo : EIATTR_REGCOUNT
	.align		4
.L_13:
        /*0018*/ 	.byte	0x04, 0x2f
        /*001a*/ 	.short	(.L_15 - .L_14)
	.align		4
.L_14:
        /*001c*/ 	.word	index@(generate_and_check_keypairs)
        /*0020*/ 	.word	0x00000030


	//----- nvinfo : EIATTR_FRAME_SIZE
	.align		4
.L_15:
        /*0024*/ 	.byte	0x04, 0x11
        /*0026*/ 	.short	(.L_17 - .L_16)
	.align		4
.L_16:
        /*0028*/ 	.word	index@(generate_and_check_keypairs)
        /*002c*/ 	.word	0x00000040


	//----- nvinfo : EIATTR_REGCOUNT
	.align		4
.L_17:
        /*0030*/ 	.byte	0x04, 0x2f
        /*0032*/ 	.short	(.L_19 - .L_18)
	.align		4
.L_18:
        /*0034*/ 	.word	index@(generate_keypairs)
        /*0038*/ 	.word	0x0000001c


	//----- nvinfo : EIATTR_FRAME_SIZE
	.align		4
.L_19:
        /*003c*/ 	.byte	0x04, 0x11
        /*003e*/ 	.short	(.L_21 - .L_20)
	.align		4
.L_20:
        /*0040*/ 	.word	index@(generate_keypairs)
        /*0044*/ 	.word	0x00000000


	//----- nvinfo : EIATTR_REGCOUNT
	.align		4
.L_21:
        /*0048*/ 	.byte	0x04, 0x2f
        /*004a*/ 	.short	(.L_23 - .L_22)
	.align		4
.L_22:
        /*004c*/ 	.word	index@(generate_and_check_keypairs_prefix_suffix)
        /*0050*/ 	.word	0x00000030


	//----- nvinfo : EIATTR_FRAME_SIZE
	.align		4
.L_23:
        /*0054*/ 	.byte	0x04, 0x11
        /*0056*/ 	.short	(.L_25 - .L_24)
	.align		4
.L_24:
        /*0058*/ 	.word	index@(generate_and_check_keypairs_prefix_suffix)
        /*005c*/ 	.word	0x00000040


	//----- nvinfo : EIATTR_MIN_STACK_SIZE
	.align		4
.L_25:
        /*0060*/ 	.byte	0x04, 0x12
        /*0062*/ 	.short	(.L_27 - .L_26)
	.align		4
.L_26:
        /*0064*/ 	.word	index@(generate_and_check_keypairs_prefix_suffix)
        /*0068*/ 	.word	0x00000040


	//----- nvinfo : EIATTR_MIN_STACK_SIZE
	.align		4
.L_27:
        /*006c*/ 	.byte	0x04, 0x12
        /*006e*/ 	.short	(.L_29 - .L_28)
	.align		4
.L_28:
        /*0070*/ 	.word	index@(generate_keypairs)
        /*0074*/ 	.word	0x00000000


	//----- nvinfo : EIATTR_MIN_STACK_SIZE
	.align		4
.L_29:
        /*0078*/ 	.byte	0x04, 0x12
        /*007a*/ 	.short	(.L_31 - .L_30)
	.align		4
.L_30:
        /*007c*/ 	.word	index@(generate_and_check_keypairs)
        /*0080*/ 	.word	0x00000040


	//----- nvinfo : EIATTR_MIN_STACK_SIZE
	.align		4
.L_31:
        /*0084*/ 	.byte	0x04, 0x12
        /*0086*/ 	.short	(.L_33 - .L_32)
	.align		4
.L_32:
        /*0088*/ 	.word	index@(init_rng)
        /*008c*/ 	.word	0x00000000
.L_33:


//--------------------- .nv.compat                --------------------------
	.section	.nv.compat,"",@"SHT_CUDA_COMPAT_INFO"
	.align	4
        /*0000*/ 	.byte	0x02, 0x09, 0x00, 0x00, 0x02, 0x02, 0x01, 0x00, 0x02, 0x05, 0x05, 0x00, 0x03, 0x07, 0x01, 0x01
        /*0010*/ 	.byte	0x02, 0x03, 0x00, 0x00, 0x02, 0x06, 0x01, 0x00, 0x04, 0x0b, 0x08, 0x00, 0x09, 0x00, 0x00, 0x00
        /*0020*/ 	.byte	0x00, 0x00, 0x00, 0x00


//--------------------- .nv.info.generate_and_check_keypairs_prefix_suffix --------------------------
	.section	.nv.info.generate_and_check_keypairs_prefix_suffix,"",@"SHT_CUDA_INFO"
	.sectionflags	@""
	.align	4


	//----- nvinfo : EIATTR_CUDA_API_VERSION
	.align		4
        /*0000*/ 	.byte	0x04, 0x37
        /*0002*/ 	.short	(.L_35 - .L_34)
.L_34:
        /*0004*/ 	.word	0x00000082


	//----- nvinfo : EIATTR_KPARAM_INFO
	.align		4
.L_35:
        /*0008*/ 	.byte	0x04, 0x17
        /*000a*/ 	.short	(.L_37 - .L_36)
.L_36:
        /*000c*/ 	.word	0x00000000
        /*0010*/ 	.short	0x0009
        /*0012*/ 	.short	0x0040
        /*0014*/ 	.byte	0x00, 0xf0, 0x11, 0x00


	//----- nvinfo : EIATTR_KPARAM_INFO
	.align		4
.L_37:
        /*0018*/ 	.byte	0x04, 0x17
        /*001a*/ 	.short	(.L_39 - .L_38)
.L_38:
        /*001c*/ 	.word	0x00000000
        /*0020*/ 	.short	0x0008
        /*0022*/ 	.short	0x003c
        /*0024*/ 	.byte	0x00, 0xf0, 0x05, 0x00


	//----- nvinfo : EIATTR_KPARAM_INFO
	.align		4
.L_39:
        /*0028*/ 	.byte	0x04, 0x17
        /*002a*/ 	.short	(.L_41 - .L_40)
.L_40:
        /*002c*/ 	.word	0x00000000
        /*0030*/ 	.short	0x0007
        /*0032*/ 	.short	0x0038
        /*0034*/ 	.byte	0x00, 0xf0, 0x11, 0x00


	//----- nvinfo : EIATTR_KPARAM_INFO
	.align		4
.L_41:
        /*0038*/ 	.byte	0x04, 0x17
        /*003a*/ 	.short	(.L_43 - .L_42)
.L_42:
        /*003c*/ 	.word	0x00000000
        /*0040*/ 	.short	0x0006
        /*0042*/ 	.short	0x0030
        /*0044*/ 	.byte	0x00, 0xf5, 0x21, 0x00


	//----- nvinfo : EIATTR_KPARAM_INFO
	.align		4
.L_43:
        /*0048*/ 	.byte	0x04, 0x17
        /*004a*/ 	.short	(.L_45 - .L_44)
.L_44:
        /*004c*/ 	.word	0x00000000
        /*0050*/ 	.short	0x0005
        /*0052*/ 	.short	0x0028
        /*0054*/ 	.byte	0x00, 0xf0, 0x11, 0x00


	//----- nvinfo : EIATTR_KPARAM_INFO
	.align		4
.L_45:
        /*0058*/ 	.byte	0x04, 0x17
        /*005a*/ 	.short	(.L_47 - .L_46)
.L_46:
        /*005c*/ 	.word	0x00000000
        /*0060*/ 	.short	0x0004
        /*0062*/ 	.short	0x0020
        /*0064*/ 	.byte	0x00, 0xf5, 0x21, 0x00


	//----- nvinfo : EIATTR_KPARAM_INFO
	.align		4
.L_47:
        /*0068*/ 	.byte	0x04, 0x17
        /*006a*/ 	.short	(.L_49 - .L_48)
.L_48:
        /*006c*/ 	.word	0x00000000
        /*0070*/ 	.short	0x0003
        /*0072*/ 	.short	0x0018
        /*0074*/ 	.byte	0x00, 0xf5, 0x21, 0x00


	//----- nvinfo : EIATTR_KPARAM_INFO
	.align		4
.L_49:
        /*0078*/ 	.byte	0x04, 0x17
        /*007a*/ 	.short	(.L_51 - .L_50)
.L_50:
        /*007c*/ 	.word	0x00000000
        /*0080*/ 	.short	0x0002
        /*0082*/ 	.short	0x0010
        /*0084*/ 	.byte	0x00, 0xf5, 0x21, 0x00


	//----- nvinfo : EIATTR_KPARAM_INFO
	.align		4
.L_51:
        /*0088*/ 	.byte	0x04, 0x17
        /*008a*/ 	.short	(.L_53 - .L_52)
.L_52:
        /*008c*/ 	.word	0x00000000
        /*0090*/ 	.short	0x0001
        /*0092*/ 	.short	0x0008
        /*0094*/ 	.byte	0x00, 0xf5, 0x21, 0x00


	//----- nvinfo : EIATTR_KPARAM_INFO
	.align		4
.L_53:
        /*0098*/ 	.byte	0x04, 0x17
        /*009a*/ 	.short	(.L_55 - .L_54)
.L_54:
        /*009c*/ 	.word	0x00000000
        /*00a0*/ 	.short	0x0000
        /*00a2*/ 	.short	0x0000
        /*00a4*/ 	.byte	0x00, 0xf5, 0x21, 0x00


	//----- nvinfo : EIATTR_SPARSE_MMA_MASK
	.align		4
.L_55:
        /*00a8*/ 	.byte	0x03, 0x50
        /*00aa*/ 	.short	0x0000


	//----- nvinfo : EIATTR_MAXREG_COUNT
	.align		4
        /*00ac*/ 	.byte	0x03, 0x1b
        /*00ae*/ 	.short	0x00ff


	//----- nvinfo : EIATTR_MERCURY_ISA_VERSION
	.align		4
        /*00b0*/ 	.byte	0x03, 0x5f
        /*00b2*/ 	.short	0x0101


	//----- nvinfo : EIATTR_VRC_CTA_INIT_COUNT
	.align		4
        /*00b4*/ 	.byte	0x02, 0x4a
	.zero		1
	.zero		1


	//----- nvinfo : EIATTR_EXIT_INSTR_OFFSETS
	.align		4
        /*00b8*/ 	.byte	0x04, 0x1c
        /*00ba*/ 	.short	(.L_57 - .L_56)


	//   ....[0]....
.L_56:
        /*00bc*/ 	.word	0x00000080


	//   ....[1]....
        /*00c0*/ 	.word	0x000000d0


	//   ....[2]....
        /*00c4*/ 	.word	0x00001ea0


	//   ....[3]....
        /*00c8*/ 	.word	0x00002020


	//   ....[4]....
        /*00cc*/ 	.word	0x000020f0


	//   ....[5]....
        /*00d0*/ 	.word	0x000021f0


	//   ....[6]....
        /*00d4*/ 	.word	0x000022b0


	//   ....[7]....
        /*00d8*/ 	.word	0x00002430


	//   ....[8]....
        /*00dc*/ 	.word	0x000024a0


	//   ....[9]....
        /*00e0*/ 	.word	0x000026c0


	//----- nvinfo : EIATTR_CRS_STACK_SIZE
	.align		4
.L_57:
        /*00e4*/ 	.byte	0x04, 0x1e
        /*00e6*/ 	.short	(.L_59 - .L_58)
.L_58:
        /*00e8*/ 	.word	0x00000000


	//----- nvinfo : EIATTR_CBANK_PARAM_SIZE
	.align		4
.L_59:
        /*00ec*/ 	.byte	0x03, 0x19
        /*00ee*/ 	.short	0x0044


	//----- nvinfo : EIATTR_PARAM_CBANK
	.align		4
        /*00f0*/ 	.byte	0x04, 0x0a
        /*00f2*/ 	.short	(.L_61 - .L_60)
	.align		4
.L_60:
        /*00f4*/ 	.word	index@(.nv.constant0.generate_and_check_keypairs_prefix_suffix)
        /*00f8*/ 	.short	0x0380
        /*00fa*/ 	.short	0x0044


	//----- nvinfo : EIATTR_SW_WAR
	.align		4
.L_61:
        /*00fc*/ 	.byte	0x04, 0x36
        /*00fe*/ 	.short	(.L_63 - .L_62)
.L_62:
        /*0100*/ 	.word	0x00000008
.L_63:


//--------------------- .nv.info.generate_keypairs --------------------------
	.section	.nv.info.generate_keypairs,"",@"SHT_CUDA_INFO"
	.sectionflags	@""
	.align	4


	//----- nvinfo : EIATTR_CUDA_API_VERSION
	.align		4
        /*0000*/ 	.byte	0x04, 0x37
        /*0002*/ 	.short	(.L_65 - .L_64)
.L_64:
        /*0004*/ 	.word	0x00000082


	//----- nvinfo : EIATTR_KPARAM_INFO
	.align		4
.L_65:
        /*0008*/ 	.byte	0x04, 0x17
        /*000a*/ 	.short	(.L_67 - .L_66)
.L_66:
        /*000c*/ 	.word	0x00000000
        /*0010*/ 	.short	0x0001
        /*0012*/ 	.short	0x0008
        /*0014*/ 	.byte	0x00, 0xf0, 0x11, 0x00


	//----- nvinfo : EIATTR_KPARAM_INFO
	.align		4
.L_67:
        /*0018*/ 	.byte	0x04, 0x17
        /*001a*/ 	.short	(.L_69 - .L_68)
.L_68:
        /*001c*/ 	.word	0x00000000
        /*0020*/ 	.short	0x0000
        /*0022*/ 	.short	0x0000
        /*0024*/ 	.byte	0x00, 0xf5, 0x21, 0x00


	//----- nvinfo : EIATTR_SPARSE_MMA_MASK
	.align		4
.L_69:
        /*0028*/ 	.byte	0x03, 0x50
        /*002a*/ 	.short	0x0000


	//----- nvinfo : EIATTR_MAXREG_COUNT
	.align		4
        /*002c*/ 	.byte	0x03, 0x1b
        /*002e*/ 	.short	0x00ff


	//----- nvinfo : EIATTR_MERCURY_ISA_VERSION
	.align		4
        /*0030*/ 	.byte	0x03, 0x5f
        /*0032*/ 	.short	0x0101


	//----- nvinfo : EIATTR_VRC_CTA_INIT_COUNT
	.align		4
        /*0034*/ 	.byte	0x02, 0x4a
	.zero		1
	.zero		1


	//----- nvinfo : EIATTR_EXIT_INSTR_OFFSETS
	.align		4
        /*0038*/ 	.byte	0x04, 0x1c
        /*003a*/ 	.short	(.L_71 - .L_70)


	//   ....[0]....
.L_70:
        /*003c*/ 	.word	0x00000070


	//   ....[1]....
        /*0040*/ 	.word	0x000004c0


	//----- nvinfo : EIATTR_CBANK_PARAM_SIZE
	.align		4
.L_71:
        /*0044*/ 	.byte	0x03, 0x19
        /*0046*/ 	.short	0x000c


	//----- nvinfo : EIATTR_PARAM_CBANK
	.align		4
        /*0048*/ 	.byte	0x04, 0x0a
        /*004a*/ 	.short	(.L_73 - .L_72)
	.align		4
.L_72:
        /*004c*/ 	.word	index@(.nv.constant0.generate_keypairs)
        /*0050*/ 	.short	0x0380
        /*0052*/ 	.short	0x000c


	//----- nvinfo : EIATTR_SW_WAR
	.align		4
.L_73:
        /*0054*/ 	.byte	0x04, 0x36
        /*0056*/ 	.short	(.L_75 - .L_74)
.L_74:
        /*0058*/ 	.word	0x00000008
.L_75:


//--------------------- .nv.info.generate_and_check_keypairs --------------------------
	.section	.nv.info.generate_and_check_keypairs,"",@"SHT_CUDA_INFO"
	.sectionflags	@""
	.align	4


	//----- nvinfo : EIATTR_CUDA_API_VERSION
	.align		4
        /*0000*/ 	.byte	0x04, 0x37
        /*0002*/ 	.short	(.L_77 - .L_76)
.L_76:
        /*0004*/ 	.word	0x00000082


	//----- nvinfo : EIATTR_KPARAM_INFO
	.align		4
.L_77:
        /*0008*/ 	.byte	0x04, 0x17
        /*000a*/ 	.short	(.L_79 - .L_78)
.L_78:
        /*000c*/ 	.word	0x00000000
        /*0010*/ 	.short	0x0008
        /*0012*/ 	.short	0x0030
        /*0014*/ 	.byte	0x00, 0xf0, 0x11, 0x00


	//----- nvinfo : EIATTR_KPARAM_INFO
	.align		4
.L_79:
        /*0018*/ 	.byte	0x04, 0x17
        /*001a*/ 	.short	(.L_81 - .L_80)
.L_80:
        /*001c*/ 	.word	0x00000000
        /*0020*/ 	.short	0x0007
        /*0022*/ 	.short	0x002d
        /*0024*/ 	.byte	0x00, 0xf0, 0x05, 0x00


	//----- nvinfo : EIATTR_KPARAM_INFO
	.align		4
.L_81:
        /*0028*/ 	.byte	0x04, 0x17
        /*002a*/ 	.short	(.L_83 - .L_82)
.L_82:
        /*002c*/ 	.word	0x00000000
        /*0030*/ 	.short	0x0006
        /*0032*/ 	.short	0x002c
        /*0034*/ 	.byte	0x00, 0xf0, 0x05, 0x00


	//----- nvinfo : EIATTR_KPARAM_INFO
	.align		4
.L_83:
        /*0038*/ 	.byte	0x04, 0x17
        /*003a*/ 	.short	(.L_85 - .L_84)
.L_84:
        /*003c*/ 	.word	0x00000000
        /*0040*/ 	.short	0x0005
        /*0042*/ 	.short	0x0028
        /*0044*/ 	.byte	0x00, 0xf0, 0x11, 0x00


	//----- nvinfo : EIATTR_KPARAM_INFO
	.align		4
.L_85:
        /*0048*/ 	.byte	0x04, 0x17
        /*004a*/ 	.short	(.L_87 - .L_86)
.L_86:
        /*004c*/ 	.word	0x00000000
        /*0050*/ 	.short	0x0004
        /*0052*/ 	.short	0x0020
        /*0054*/ 	.byte	0x00, 0xf5, 0x21, 0x00


	//----- nvinfo : EIATTR_KPARAM_INFO
	.align		4
.L_87:
        /*0058*/ 	.byte	0x04, 0x17
        /*005a*/ 	.short	(.L_89 - .L_88)
.L_88:
        /*005c*/ 	.word	0x00000000
        /*0060*/ 	.short	0x0003
        /*0062*/ 	.short	0x0018
        /*0064*/ 	.byte	0x00, 0xf5, 0x21, 0x00


	//----- nvinfo : EIATTR_KPARAM_INFO
	.align		4
.L_89:
        /*0068*/ 	.byte	0x04, 0x17
        /*006a*/ 	.short	(.L_91 - .L_90)
.L_90:
        /*006c*/ 	.word	0x00000000
        /*0070*/ 	.short	0x0002
        /*0072*/ 	.short	0x0010
        /*0074*/ 	.byte	0x00, 0xf5, 0x21, 0x00


	//----- nvinfo : EIATTR_KPARAM_INFO
	.align		4
.L_91:
        /*0078*/ 	.byte	0x04, 0x17
        /*007a*/ 	.short	(.L_93 - .L_92)
.L_92:
        /*007c*/ 	.word	0x00000000
        /*0080*/ 	.short	0x0001
        /*0082*/ 	.short	0x0008
        /*0084*/ 	.byte	0x00, 0xf5, 0x21, 0x00


	//----- nvinfo : EIATTR_KPARAM_INFO
	.align		4
.L_93:
        /*0088*/ 	.byte	0x04, 0x17
        /*008a*/ 	.short	(.L_95 - .L_94)
.L_94:
        /*008c*/ 	.word	0x00000000
        /*0090*/ 	.short	0x0000
        /*0092*/ 	.short	0x0000
        /*0094*/ 	.byte	0x00, 0xf5, 0x21, 0x00


	//----- nvinfo : EIATTR_SPARSE_MMA_MASK
	.align		4
.L_95:
        /*0098*/ 	.byte	0x03, 0x50
        /*009a*/ 	.short	0x0000


	//----- nvinfo : EIATTR_MAXREG_COUNT
	.align		4
        /*009c*/ 	.byte	0x03, 0x1b
        /*009e*/ 	.short	0x00ff


	//----- nvinfo : EIATTR_MERCURY_ISA_VERSION
	.align		4
        /*00a0*/ 	.byte	0x03, 0x5f
        /*00a2*/ 	.short	0x0101


	//----- nvinfo : EIATTR_VRC_CTA_INIT_COUNT
	.align		4
        /*00a4*/ 	.byte	0x02, 0x4a
	.zero		1
	.zero		1


	//----- nvinfo : EIATTR_EXIT_INSTR_OFFSETS
	.align		4
        /*00a8*/ 	.byte	0x04, 0x1c
        /*00aa*/ 	.short	(.L_97 - .L_96)


	//   ....[0]....
.L_96:
        /*00ac*/ 	.word	0x00000080


	//   ....[1]....
        /*00b0*/ 	.word	0x000000d0


	//   ....[2]....
        /*00b4*/ 	.word	0x00001e80


	//   ....[3]....
        /*00b8*/ 	.word	0x00001f60


	//   ....[4]....
        /*00bc*/ 	.word	0x00002020


	//   ....[5]....
        /*00c0*/ 	.word	0x00002140


	//   ....[6]....
        /*00c4*/ 	.word	0x000022a0


	//   ....[7]....
        /*00c8*/ 	.word	0x00002370


	//   ....[8]....
        /*00cc*/ 	.word	0x00002430


	//   ....[9]....
        /*00d0*/ 	.word	0x00002590


	//   ....[10]....
        /*00d4*/ 	.word	0x00002600


	//   ....[11]....
        /*00d8*/ 	.word	0x00002820


	//----- nvinfo : EIATTR_CRS_STACK_SIZE
	.align		4
.L_97:
        /*00dc*/ 	.byte	0x04, 0x1e
        /*00de*/ 	.short	(.L_99 - .L_98)
.L_98:
        /*00e0*/ 	.word	0x00000000


	//----- nvinfo : EIATTR_CBANK_PARAM_SIZE
	.align		4
.L_99:
        /*00e4*/ 	.byte	0x03, 0x19
        /*00e6*/ 	.short	0x0034


	//----- nvinfo : EIATTR_PARAM_CBANK
	.align		4
        /*00e8*/ 	.byte	0x04, 0x0a
        /*00ea*/ 	.short	(.L_101 - .L_100)
	.align		4
.L_100:
        /*00ec*/ 	.word	index@(.nv.constant0.generate_and_check_keypairs)
        /*00f0*/ 	.short	0x0380
        /*00f2*/ 	.short	0x0034


	//----- nvinfo : EIATTR_SW_WAR
	.align		4
.L_101:
        /*00f4*/ 	.byte	0x04, 0x36
        /*00f6*/ 	.short	(.L_103 - .L_102)
.L_102:
        /*00f8*/ 	.word	0x00000008
.L_103:


//--------------------- .nv.info.init_rng         --------------------------
	.section	.nv.info.init_rng,"",@"SHT_CUDA_INFO"
	.sectionflags	@""
	.align	4


	//----- nvinfo : EIATTR_CUDA_API_VERSION
	.align		4
        /*0000*/ 	.byte	0x04, 0x37
        /*0002*/ 	.short	(.L_105 - .L_104)
.L_104:
        /*0004*/ 	.word	0x00000082


	//----- nvinfo : EIATTR_KPARAM_INFO
	.align		4
.L_105:
        /*0008*/ 	.byte	0x04, 0x17
        /*000a*/ 	.short	(.L_107 - .L_106)
.L_106:
        /*000c*/ 	.word	0x00000000
        /*0010*/ 	.short	0x0002
        /*0012*/ 	.short	0x0010
        /*0014*/ 	.byte	0x00, 0xf0, 0x11, 0x00


	//----- nvinfo : EIATTR_KPARAM_INFO
	.align		4
.L_107:
        /*0018*/ 	.byte	0x04, 0x17
        /*001a*/ 	.short	(.L_109 - .L_108)
.L_108:
        /*001c*/ 	.word	0x00000000
        /*0020*/ 	.short	0x0001
        /*0022*/ 	.short	0x0008
        /*0024*/ 	.byte	0x00, 0xf0, 0x21, 0x00


	//----- nvinfo : EIATTR_KPARAM_INFO
	.align		4
.L_109:
        /*0028*/ 	.byte	0x04, 0x17
        /*002a*/ 	.short	(.L_111 - .L_110)
.L_110:
        /*002c*/ 	.word	0x00000000
        /*0030*/ 	.short	0x0000
        /*0032*/ 	.short	0x0000
        /*0034*/ 	.byte	0x00, 0xf5, 0x21, 0x00


	//----- nvinfo : EIATTR_SPARSE_MMA_MASK
	.align		4
.L_111:
        /*0038*/ 	.byte	0x03, 0x50
        /*003a*/ 	.short	0x0000


	//----- nvinfo : EIATTR_MAXREG_COUNT
	.align		4
        /*003c*/ 	.byte	0x03, 0x1b
        /*003e*/ 	.short	0x00ff


	//----- nvinfo : EIATTR_MERCURY_ISA_VERSION
	.align		4
        /*0040*/ 	.byte	0x03, 0x5f
        /*0042*/ 	.short	0x0101


	//----- nvinfo : EIATTR_VRC_CTA_INIT_COUNT
	.align		4
        /*0044*/ 	.byte	0x02, 0x4a
	.zero		1
	.zero		1


	//----- nvinfo : EIATTR_EXIT_INSTR_OFFSETS
	.align		4
        /*0048*/ 	.byte	0x04, 0x1c
        /*004a*/ 	.short	(.L_113 - .L_112)


	//   ....[0]....
.L_112:
        /*004c*/ 	.word	0x00000070


	//   ....[1]....
        /*0050*/ 	.word	0x00000f00


	//----- nvinfo : EIATTR_CRS_STACK_SIZE
	.align		4
.L_113:
        /*0054*/ 	.byte	0x04, 0x1e
        /*0056*/ 	.short	(.L_115 - .L_114)
.L_114:
        /*0058*/ 	.word	0x00000000


	//----- nvinfo : EIATTR_CBANK_PARAM_SIZE
	.align		4
.L_115:
        /*005c*/ 	.byte	0x03, 0x19
        /*005e*/ 	.short	0x0014


	//----- nvinfo : EIATTR_PARAM_CBANK
	.align		4
        /*0060*/ 	.byte	0x04, 0x0a
        /*0062*/ 	.short	(.L_117 - .L_116)
	.align		4
.L_116:
        /*0064*/ 	.word	index@(.nv.constant0.init_rng)
        /*0068*/ 	.short	0x0380
        /*006a*/ 	.short	0x0014


	//----- nvinfo : EIATTR_SW_WAR
	.align		4
.L_117:
        /*006c*/ 	.byte	0x04, 0x36
        /*006e*/ 	.short	(.L_119 - .L_118)
.L_118:
        /*0070*/ 	.word	0x00000008
.L_119:


//--------------------- .nv.callgraph             --------------------------
	.section	.nv.callgraph,"",@"SHT_CUDA_CALLGRAPH"
	.align	4
	.sectionentsize	8
	.align		4
        /*0000*/ 	.word	0x00000000
	.align		4
        /*0004*/ 	.word	0xffffffff
	.align		4
        /*0008*/ 	.word	0x00000000
	.align		4
        /*000c*/ 	.word	0xfffffffe
	.align		4
        /*0010*/ 	.word	0x00000000
	.align		4
        /*0014*/ 	.word	0xfffffffd
	.align		4
        /*0018*/ 	.word	0x00000000
	.align		4
        /*001c*/ 	.word	0xfffffffc


//--------------------- .nv.constant4             --------------------------
	.section	.nv.constant4,"a",@progbits
	.align	8
	.align		8
.nv.constant4:
        /*0000*/ 	.dword	precalc_xorwow_matrix
	.align		8
        /*0008*/ 	.dword	precalc_xorwow_offset_matrix
	.align		8
        /*0010*/ 	.dword	mrg32k3aM1
	.align		8
        /*0018*/ 	.dword	mrg32k3aM2
	.align		8
        /*0020*/ 	.dword	mrg32k3aM1SubSeq
	.align		8
        /*0028*/ 	.dword	mrg32k3aM2SubSeq
	.align		8
        /*0030*/ 	.dword	mrg32k3aM1Seq
	.align		8
        /*0038*/ 	.dword	mrg32k3aM2Seq
	.align		8
        /*0040*/ 	.dword	BASE58_CHARS


//--------------------- .nv.constant3             --------------------------
	.section	.nv.constant3,"a",@progbits
	.align	8
.nv.constant3:
	.type		__cr_lgamma_table,@object
	.size		__cr_lgamma_table,(.L_8 - __cr_lgamma_table)
__cr_lgamma_table:
        /*0000*/ 	.byte	0x00, 0x00, 0x00, 0x00, 0x00, 0x00, 0x00, 0x00, 0x00, 0x00, 0x00, 0x00, 0x00, 0x00, 0x00, 0x00
        /*0010*/ 	.byte	0xef, 0x39, 0xfa, 0xfe, 0x42, 0x2e, 0xe6, 0x3f, 0x02, 0x20, 0x2a, 0xfa, 0x0b, 0xab, 0xfc, 0x3f
        /*0020*/ 	.byte	0xf9, 0x2c, 0x92, 0x7c, 0xa7, 0x6c, 0x09, 0x40, 0xc9, 0x79, 0x44, 0x3c, 0x64, 0x26, 0x13, 0x40
        /*0030*/ 	.byte	0xca, 0x01, 0xcf, 0x3a, 0x27, 0x51, 0x1a, 0x40, 0x30, 0xcc, 0x2d, 0xf3, 0xe1, 0x0c, 0x21, 0x40
        /*0040*/ 	.byte	0x0d, 0xb7, 0xfc, 0x82, 0x8e, 0x35, 0x25, 0x40
.L_8:


//--------------------- .text.generate_and_check_keypairs_prefix_suffix --------------------------
	.section	.text.generate_and_check_keypairs_prefix_suffix,"ax",@progbits
	.align	128
        .global         generate_and_check_keypairs_prefix_suffix
        .type           generate_and_check_keypairs_prefix_suffix,@function
        .size           generate_and_check_keypairs_prefix_suffix,(.L_x_34 - generate_and_check_keypairs_prefix_suffix)
        .other          generate_and_check_keypairs_prefix_suffix,@"STO_CUDA_ENTRY STV_DEFAULT"
generate_and_check_keypairs_prefix_suffix:
.text.generate_and_check_keypairs_prefix_suffix:
[----:B------:R-:W0:Y:S01]  /*0000*/  LDC R1, c[0x0][0x37c] ;  /* 0x0000df00ff017b82 */ /* 0x000e220000000800 */
[----:B------:R-:W1:Y:S07]  /*0010*/  S2R R3, SR_TID.X ;  /* 0x0000000000037919 */ /* 0x000e6e0000002100 */
[----:B------:R-:W1:Y:S01]  /*0020*/  S2UR UR4, SR_CTAID.X ;  /* 0x00000000000479c3 */ /* 0x000e620000002500 */
[----:B------:R-:W2:Y:S01]  /*0030*/  LDCU UR5, c[0x0][0x3c0] ;  /* 0x00007800ff0577ac */ /* 0x000ea20008000800 */
[----:B0-----:R-:W-:-:S06]  /*0040*/  VIADD R1, R1, 0xffffffc0 ;  /* 0xffffffc001017836 */ /* 0x001fcc0000000000 */
[----:B------:R-:W1:Y:S02]  /*0050*/  LDC R24, c[0x0][0x360] ;  /* 0x0000d800ff187b82 */ /* 0x000e640000000800 */
[----:B-1----:R-:W-:-:S05]  /*0060*/  IMAD R24, R24, UR4, R3 ;  /* 0x0000000418187c24 */ /* 0x002fca000f8e0203 */
[----:B--2---:R-:W-:-:S13]  /*0070*/  ISETP.GE.AND P0, PT, R24, UR5, PT ;  /* 0x0000000518007c0c */ /* 0x004fda000bf06270 */
[----:B------:R-:W-:Y:S05]  /*0080*/  @P0 EXIT ;  /* 0x000000000000094d */ /* 0x000fea0003800000 */
[----:B------:R-:W0:Y:S01]  /*0090*/  LDC.64 R2, c[0x0][0x398] ;  /* 0x0000e600ff027b82 */ /* 0x000e220000000a00 */
[----:B------:R-:W0:Y:S02]  /*00a0*/  LDCU.64 UR6, c[0x0][0x358] ;  /* 0x00006b00ff0677ac */ /* 0x000e240008000a00 */
[----:B0-----:R-:W2:Y:S02]  /*00b0*/  LDG.E R2, desc[UR6][R2.64] ;  /* 0x0000000602027981 */ /* 0x001ea4000c1e1900 */
[----:B--2---:R-:W-:-:S13]  /*00c0*/  ISETP.GT.AND P0, PT, R2, RZ, PT ;  /* 0x000000ff0200720c */ /* 0x004fda0003f04270 */
[----:B------:R-:W-:Y:S05]  /*00d0*/  @P0 EXIT ;  /* 0x000000000000094d */ /* 0x000fea0003800000 */
[----:B------:R-:W0:Y:S01]  /*00e0*/  LDC.64 R6, c[0x0][0x380] ;  /* 0x0000e000ff067b82 */ /* 0x000e220000000a00 */
[----:B------:R-:W1:Y:S01]  /*00f0*/  LDCU.64 UR4, c[0x4][0x40] ;  /* 0x01000800ff0477ac */ /* 0x000e620008000a00 */
[----:B------:R-:W2:Y:S01]  /*0100*/  LDCU UR8, c[0x4][0x40] ;  /* 0x01000800ff0877ac */ /* 0x000ea20008000800 */
[----:B0-----:R-:W-:-:S05]  /*0110*/  IMAD.WIDE R6, R24, 0x30, R6 ;  /* 0x0000003018067825 */ /* 0x001fca00078e0206 */
[----:B------:R-:W3:Y:S04]  /*0120*/  LDG.E.64 R2, desc[UR6][R6.64] ;  /* 0x0000000606027981 */ /* 0x000ee8000c1e1b00 */
[----:B------:R-:W4:Y:S04]  /*0130*/  LDG.E.64 R4, desc[UR6][R6.64+0x10] ;  /* 0x0000100606047981 */ /* 0x000f28000c1e1b00 */
[----:B------:R-:W5:Y:S01]  /*0140*/  LDG.E.64 R8, desc[UR6][R6.64+0x8] ;  /* 0x0000080606087981 */ /* 0x000f62000c1e1b00 */
[----:B---3--:R-:W-:-:S04]  /*0150*/  SHF.R.U32.HI R0, RZ, 0x2, R3 ;  /* 0x00000002ff007819 */ /* 0x008fc80000011603 */
[----:B------:R-:W-:Y:S01]  /*0160*/  LOP3.LUT R0, R0, R3, RZ, 0x3c, !PT ;  /* 0x0000000300007212 */ /* 0x000fe200078e3cff */
[----:B----4-:R-:W-:Y:S01]  /*0170*/  IMAD.SHL.U32 R10, R5, 0x10, RZ ;  /* 0x00000010050a7824 */ /* 0x010fe200078e00ff */
[----:B-----5:R-:W-:-:S03]  /*0180*/  SHF.R.U32.HI R11, RZ, 0x2, R8 ;  /* 0x00000002ff0b7819 */ /* 0x020fc60000011608 */
[----:B------:R-:W-:Y:S01]  /*0190*/  IMAD.SHL.U32 R3, R0, 0x2, RZ ;  /* 0x0000000200037824 */ /* 0x000fe200078e00ff */
[----:B------:R-:W-:-:S04]  /*01a0*/  LOP3.LUT R11, R11, R8, RZ, 0x3c, !PT ;  /* 0x000000080b0b7212 */ /* 0x000fc800078e3cff */
[----:B------:R-:W-:Y:S02]  /*01b0*/  LOP3.LUT R3, R5, R10, R3, 0x96, !PT ;  /* 0x0000000a05037212 */ /* 0x000fe400078e9603 */
[----:B------:R-:W-:Y:S02]  /*01c0*/  SHF.R.U32.HI R8, RZ, 0x2, R9 ;  /* 0x00000002ff087819 */ /* 0x000fe40000011609 */
[----:B------:R-:W-:Y:S01]  /*01d0*/  LOP3.LUT R13, R3, R0, RZ, 0x3c, !PT ;  /* 0x00000000030d7212 */ /* 0x000fe200078e3cff */
[----:B------:R-:W-:Y:S01]  /*01e0*/  IMAD.SHL.U32 R3, R11, 0x2, RZ ;  /* 0x000000020b037824 */ /* 0x000fe200078e00ff */
[----:B------:R-:W-:-:S03]  /*01f0*/  LOP3.LUT R8, R8, R9, RZ, 0x3c, !PT ;  /* 0x0000000908087212 */ /* 0x000fc600078e3cff */
[----:B------:R-:W-:Y:S02]  /*0200*/  IMAD.SHL.U32 R0, R13, 0x10, RZ ;  /* 0x000000100d007824 */ /* 0x000fe400078e00ff */
[----:B------:R-:W-:-:S03]  /*0210*/  IMAD.SHL.U32 R7, R8, 0x2, RZ ;  /* 0x0000000208077824 */ /* 0x000fc600078e00ff */
[----:B------:R-:W-:Y:S02]  /*0220*/  LOP3.LUT R6, R13, R0, R3, 0x96, !PT ;  /* 0x000000000d067212 */ /* 0x000fe400078e9603 */
[----:B------:R-:W-:Y:S02]  /*0230*/  IADD3 R0, PT, PT, R2, 0xc5, R13 ;  /* 0x000000c502007810 */ /* 0x000fe40007ffe00d */
[----:B------:R-:W-:Y:S02]  /*0240*/  LOP3.LUT R11, R6, R11, RZ, 0x3c, !PT ;  /* 0x0000000b060b7212 */ /* 0x000fe400078e3cff */
[C---:B------:R-:W-:Y:S02]  /*0250*/  LOP3.LUT R3, R0.reuse, 0xfe, RZ, 0xc0, !PT ;  /* 0x000000fe00037812 */ /* 0x040fe400078ec0ff */
[----:B------:R-:W-:Y:S01]  /*0260*/  LOP3.LUT R10, R0, 0xfe, RZ, 0xc0, !PT ;  /* 0x000000fe000a7812 */ /* 0x000fe200078ec0ff */
[----:B------:R-:W-:Y:S01]  /*0270*/  IMAD.SHL.U32 R6, R11, 0x10, RZ ;  /* 0x000000100b067824 */ /* 0x000fe200078e00ff */
[----:B------:R-:W-:-:S02]  /*0280*/  SHF.R.U32.HI R9, RZ, 0x1, R3 ;  /* 0x00000001ff097819 */ /* 0x000fc40000011603 */
[----:B------:R-:W-:Y:S02]  /*0290*/  SHF.R.U32.HI R3, RZ, 0x2, R4 ;  /* 0x00000002ff037819 */ /* 0x000fe40000011604 */
[----:B------:R-:W-:Y:S02]  /*02a0*/  LOP3.LUT R7, R11, R6, R7, 0x96, !PT ;  /* 0x000000060b077212 */ /* 0x000fe400078e9607 */
[----:B------:R-:W-:Y:S02]  /*02b0*/  PRMT R6, R9, 0x9910, RZ ;  /* 0x0000991009067816 */ /* 0x000fe400000000ff */
[----:B------:R-:W-:Y:S02]  /*02c0*/  LOP3.LUT R3, R3, R4, RZ, 0x3c, !PT ;  /* 0x0000000403037212 */ /* 0x000fe400078e3cff */
[----:B------:R-:W-:Y:S01]  /*02d0*/  LOP3.LUT R9, R7, R8, RZ, 0x3c, !PT ;  /* 0x0000000807097212 */ /* 0x000fe200078e3cff */
[----:B------:R-:W-:Y:S01]  /*02e0*/  IMAD.MOV.U32 R7, RZ, RZ, R6 ;  /* 0x000000ffff077224 */ /* 0x000fe200078e0006 */
[----:B------:R-:W-:Y:S01]  /*02f0*/  SHF.R.U32.HI R8, RZ, 0x2, R5 ;  /* 0x00000002ff087819 */ /* 0x000fe20000011605 */
[----:B------:R-:W-:Y:S01]  /*0300*/  IMAD.SHL.U32 R6, R3, 0x2, RZ ;  /* 0x0000000203067824 */ /* 0x000fe200078e00ff */
[----:B------:R-:W-:Y:S01]  /*0310*/  SHF.R.U32.HI R10, RZ, 0x1, R10 ;  /* 0x00000001ff0a7819 */ /* 0x000fe2000001160a */
[----:B------:R-:W-:Y:S01]  /*0320*/  IMAD.SHL.U32 R4, R9, 0x10, RZ ;  /* 0x0000001009047824 */ /* 0x000fe200078e00ff */
[----:B------:R-:W-:Y:S01]  /*0330*/  LOP3.LUT R8, R8, R5, RZ, 0x3c, !PT ;  /* 0x0000000508087212 */ /* 0x000fe200078e3cff */
[----:B------:R-:W-:Y:S01]  /*0340*/  IMAD R7, R7, 0x47, RZ ;  /* 0x0000004707077824 */ /* 0x000fe200078e02ff */
[----:B------:R-:W-:-:S02]  /*0350*/  PRMT R12, R10, 0x9910, RZ ;  /* 0x000099100a0c7816 */ /* 0x000fc400000000ff */
[----:B------:R-:W-:Y:S01]  /*0360*/  LOP3.LUT R4, R9, R4, R6, 0x96, !PT ;  /* 0x0000000409047212 */ /* 0x000fe200078e9606 */
[----:B------:R-:W-:Y:S01]  /*0370*/  IMAD.SHL.U32 R5, R8, 0x2, RZ ;  /* 0x0000000208057824 */ /* 0x000fe200078e00ff */
[----:B------:R-:W-:Y:S01]  /*0380*/  LOP3.LUT R6, R7, 0xffff, RZ, 0xc0, !PT ;  /* 0x0000ffff07067812 */ /* 0x000fe200078ec0ff */
[----:B------:R-:W-:Y:S01]  /*0390*/  IMAD R12, R12, 0x47, RZ ;  /* 0x000000470c0c7824 */ /* 0x000fe200078e02ff */
[----:B------:R-:W-:Y:S02]  /*03a0*/  LOP3.LUT R3, R4, R3, RZ, 0x3c, !PT ;  /* 0x0000000304037212 */ /* 0x000fe400078e3cff */
[----:B------:R-:W-:-:S03]  /*03b0*/  SHF.R.U32.HI R6, RZ, 0xb, R6 ;  /* 0x0000000bff067819 */ /* 0x000fc60000011606 */
[C---:B------:R-:W-:Y:S01]  /*03c0*/  IMAD.SHL.U32 R4, R3.reuse, 0x10, RZ ;  /* 0x0000001003047824 */ /* 0x040fe200078e00ff */
[----:B------:R-:W-:Y:S02]  /*03d0*/  PRMT R10, R6, 0x9910, RZ ;  /* 0x00009910060a7816 */ /* 0x000fe400000000ff */
[----:B------:R-:W-:Y:S02]  /*03e0*/  SHF.R.U32.HI R6, RZ, 0x2, R13 ;  /* 0x00000002ff067819 */ /* 0x000fe4000001160d */
[----:B------:R-:W-:Y:S02]  /*03f0*/  LOP3.LUT R5, R3, R4, R5, 0x96, !PT ;  /* 0x0000000403057212 */ /* 0x000fe400078e9605 */
[----:B------:R-:W-:Y:S02]  /*0400*/  IADD3 R4, PT, PT, R2, 0x8a, R11 ;  /* 0x0000008a02047810 */ /* 0x000fe40007ffe00b */
[----:B------:R-:W-:Y:S01]  /*0410*/  LOP3.LUT R7, R5, R8, RZ, 0x3c, !PT ;  /* 0x0000000805077212 */ /* 0x000fe200078e3cff */
[----:B------:R-:W-:Y:S01]  /*0420*/  IMAD R8, R10, 0x3a, RZ ;  /* 0x0000003a0a087824 */ /* 0x000fe200078e02ff */
[----:B------:R-:W-:-:S02]  /*0430*/  LOP3.LUT R5, R4, 0xfe, RZ, 0xc0, !PT ;  /* 0x000000fe04057812 */ /* 0x000fc400078ec0ff */
[----:B------:R-:W-:Y:S01]  /*0440*/  LOP3.LUT R6, R6, R13, RZ, 0x3c, !PT ;  /* 0x0000000d06067212 */ /* 0x000fe200078e3cff */
[----:B------:R-:W-:Y:S01]  /*0450*/  IMAD.MOV R13, RZ, RZ, -R8 ;  /* 0x000000ffff0d7224 */ /* 0x000fe200078e0a08 */
[----:B------:R-:W-:Y:S02]  /*0460*/  SHF.R.U32.HI R5, RZ, 0x1, R5 ;  /* 0x00000001ff057819 */ /* 0x000fe40000011605 */
[----:B------:R-:W-:Y:S01]  /*0470*/  LOP3.LUT R8, R12, 0xffff, RZ, 0xc0, !PT ;  /* 0x0000ffff0c087812 */ /* 0x000fe200078ec0ff */
[----:B------:R-:W-:Y:S01]  /*0480*/  IMAD.SHL.U32 R10, R6, 0x2, RZ ;  /* 0x00000002060a7824 */ /* 0x000fe200078e00ff */
[----:B------:R-:W-:Y:S02]  /*0490*/  PRMT R14, R5, 0x9910, RZ ;  /* 0x00009910050e7816 */ /* 0x000fe400000000ff */
[----:B------:R-:W-:Y:S02]  /*04a0*/  PRMT R5, R13, 0x7710, RZ ;  /* 0x000077100d057816 */ /* 0x000fe400000000ff */
[----:B------:R-:W-:Y:S01]  /*04b0*/  SHF.R.U32.HI R15, RZ, 0xb, R8 ;  /* 0x0000000bff0f7819 */ /* 0x000fe20000011608 */
[----:B------:R-:W-:Y:S01]  /*04c0*/  IMAD.SHL.U32 R8, R7, 0x10, RZ ;  /* 0x0000001007087824 */ /* 0x000fe200078e00ff */
[----:B------:R-:W-:Y:S01]  /*04d0*/  SHF.R.U32.HI R12, RZ, 0x2, R11 ;  /* 0x00000002ff0c7819 */ /* 0x000fe2000001160b */
[----:B------:R-:W-:Y:S01]  /*04e0*/  IMAD.IADD R5, R0, 0x1, R5 ;  /* 0x0000000100057824 */ /* 0x000fe200078e0205 */
[----:B------:R-:W-:-:S02]  /*04f0*/  PRMT R15, R15, 0x9910, RZ ;  /* 0x000099100f0f7816 */ /* 0x000fc400000000ff */
[----:B------:R-:W-:Y:S02]  /*0500*/  LOP3.LUT R13, R7, R8, R10, 0x96, !PT ;  /* 0x00000008070d7212 */ /* 0x000fe400078e960a */
[----:B------:R-:W-:Y:S01]  /*0510*/  LOP3.LUT R8, R5, 0xff, RZ, 0xc0, !PT ;  /* 0x000000ff05087812 */ /* 0x000fe200078ec0ff */
[----:B------:R-:W-:Y:S01]  /*0520*/  IMAD R5, R14, 0x47, RZ ;  /* 0x000000470e057824 */ /* 0x000fe200078e02ff */
[----:B------:R-:W-:Y:S01]  /*0530*/  LOP3.LUT R13, R13, R6, RZ, 0x3c, !PT ;  /* 0x000000060d0d7212 */ /* 0x000fe200078e3cff */
[----:B------:R-:W-:Y:S01]  /*0540*/  IMAD.MOV.U32 R6, RZ, RZ, R15 ;  /* 0x000000ffff067224 */ /* 0x000fe200078e000f */
[----:B-1----:R-:W-:Y:S02]  /*0550*/  IADD3 RZ, P0, PT, R8, UR4, RZ ;  /* 0x0000000408ff7c10 */ /* 0x002fe4000ff1e0ff */
[----:B------:R-:W-:Y:S01]  /*0560*/  LOP3.LUT R5, R5, 0xffff, RZ, 0xc0, !PT ;  /* 0x0000ffff05057812 */ /* 0x000fe200078ec0ff */
[----:B------:R-:W-:Y:S01]  /*0570*/  IMAD R8, R6, 0x3a, RZ ;  /* 0x0000003a06087824 */ /* 0x000fe200078e02ff */
[----:B------:R-:W-:-:S02]  /*0580*/  SHF.R.U32.HI R6, RZ, 0x2, R9 ;  /* 0x00000002ff067819 */ /* 0x000fc40000011609 */
[----:B------:R-:W-:Y:S01]  /*0590*/  SHF.R.U32.HI R5, RZ, 0xb, R5 ;  /* 0x0000000bff057819 */ /* 0x000fe20000011605 */
[----:B------:R-:W-:Y:S01]  /*05a0*/  IMAD.MOV R15, RZ, RZ, -R8 ;  /* 0x000000ffff0f7224 */ /* 0x000fe200078e0a08 */
[----:B------:R-:W-:Y:S02]  /*05b0*/  LOP3.LUT R11, R12, R11, RZ, 0x3c, !PT ;  /* 0x0000000b0c0b7212 */ /* 0x000fe400078e3cff */
[----:B------:R-:W-:Y:S02]  /*05c0*/  PRMT R8, R5, 0x9910, RZ ;  /* 0x0000991005087816 */ /* 0x000fe400000000ff */
[----:B------:R-:W-:Y:S02]  /*05d0*/  IADD3 R5, PT, PT, R2, 0x4f, R9 ;  /* 0x0000004f02057810 */ /* 0x000fe40007ffe009 */
[----:B------:R-:W-:Y:S02]  /*05e0*/  LOP3.LUT R10, R4, 0xfe, RZ, 0xc0, !PT ;  /* 0x000000fe040a7812 */ /* 0x000fe400078ec0ff */
[----:B------:R-:W-:Y:S01]  /*05f0*/  LOP3.LUT R21, R6, R9, RZ, 0x3c, !PT ;  /* 0x0000000906157212 */ /* 0x000fe200078e3cff */
[----:B------:R-:W-:Y:S01]  /*0600*/  IMAD.MOV.U32 R9, RZ, RZ, R8 ;  /* 0x000000ffff097224 */ /* 0x000fe200078e0008 */
[----:B------:R-:W-:Y:S01]  /*0610*/  LOP3.LUT R6, R5, 0xfe, RZ, 0xc0, !PT ;  /* 0x000000fe05067812 */ /* 0x000fe200078ec0ff */
[----:B------:R-:W-:Y:S01]  /*0620*/  IMAD.SHL.U32 R8, R13, 0x10, RZ ;  /* 0x000000100d087824 */ /* 0x000fe200078e00ff */
[----:B------:R-:W-:Y:S01]  /*0630*/  SHF.R.U32.HI R12, RZ, 0x1, R10 ;  /* 0x00000001ff0c7819 */ /* 0x000fe2000001160a */
[----:B------:R-:W-:Y:S01]  /*0640*/  IMAD.SHL.U32 R10, R11, 0x2, RZ ;  /* 0x000000020b0a7824 */ /* 0x000fe200078e00ff */
[----:B------:R-:W-:Y:S01]  /*0650*/  PRMT R15, R15, 0x7710, RZ ;  /* 0x000077100f0f7816 */ /* 0x000fe200000000ff */
[----:B------:R-:W-:Y:S01]  /*0660*/  IMAD R9, R9, 0x3a, RZ ;  /* 0x0000003a09097824 */ /* 0x000fe200078e02ff */
[----:B------:R-:W-:-:S02]  /*0670*/  SHF.R.U32.HI R6, RZ, 0x1, R6 ;  /* 0x00000001ff067819 */ /* 0x000fc40000011606 */
[----:B------:R-:W-:Y:S01]  /*0680*/  LOP3.LUT R10, R13, R8, R10, 0x96, !PT ;  /* 0x000000080d0a7212 */ /* 0x000fe200078e960a */
[----:B------:R-:W-:Y:S01]  /*0690*/  IMAD.IADD R15, R0, 0x1, R15 ;  /* 0x00000001000f7824 */ /* 0x000fe200078e020f */
[----:B------:R-:W-:Y:S01]  /*06a0*/  PRMT R14, R6, 0x9910, RZ ;  /* 0x00009910060e7816 */ /* 0x000fe200000000ff */
[----:B------:R-:W-:Y:S01]  /*06b0*/  IMAD.MOV R9, RZ, RZ, -R9 ;  /* 0x000000ffff097224 */ /* 0x000fe200078e0a09 */
[----:B------:R-:W-:Y:S02]  /*06c0*/  LOP3.LUT R19, R10, R11, RZ, 0x3c, !PT ;  /* 0x0000000b0a137212 */ /* 0x000fe400078e3cff */
[----:B------:R-:W-:Y:S01]  /*06d0*/  LOP3.LUT R15, R15, 0xff, RZ, 0xc0, !PT ;  /* 0x000000ff0f0f7812 */ /* 0x000fe200078ec0ff */
[----:B------:R-:W-:Y:S01]  /*06e0*/  IMAD.MOV.U32 R10, RZ, RZ, R14 ;  /* 0x000000ffff0a7224 */ /* 0x000fe200078e000e */
[----:B------:R-:W-:-:S03]  /*06f0*/  PRMT R12, R12, 0x9910, RZ ;  /* 0x000099100c0c7816 */ /* 0x000fc600000000ff */
[----:B--2---:R-:W-:Y:S01]  /*0700*/  VIADD R8, R15, UR8 ;  /* 0x000000080f087c36 */ /* 0x004fe20008000000 */
[----:B------:R-:W-:Y:S01]  /*0710*/  PRMT R15, R9, 0x7710, RZ ;  /* 0x00007710090f7816 */ /* 0x000fe200000000ff */
[----:B------:R-:W-:Y:S02]  /*0720*/  IMAD R10, R10, 0x47, RZ ;  /* 0x000000470a0a7824 */ /* 0x000fe400078e02ff */
[----:B------:R-:W-:Y:S02]  /*0730*/  IMAD.X R9, RZ, RZ, UR5, P0 ;  /* 0x00000005ff097e24 */ /* 0x000fe400080e06ff */
[----:B------:R-:W-:Y:S01]  /*0740*/  IMAD R12, R12, 0x47, RZ ;  /* 0x000000470c0c7824 */ /* 0x000fe200078e02ff */
[----:B------:R-:W-:Y:S01]  /*0750*/  LOP3.LUT R10, R10, 0xffff, RZ, 0xc0, !PT ;  /* 0x0000ffff0a0a7812 */ /* 0x000fe200078ec0ff */
[----:B------:R-:W-:Y:S01]  /*0760*/  IMAD.IADD R6, R4, 0x1, R15 ;  /* 0x0000000104067824 */ /* 0x000fe200078e020f */
[----:B------:R0:W2:Y:S01]  /*0770*/  LDG.E.U8.CONSTANT R45, desc[UR6][R8.64] ;  /* 0x00000006082d7981 */ /* 0x0000a2000c1e9100 */
[----:B------:R-:W-:-:S02]  /*0780*/  LOP3.LUT R11, R5, 0xfe, RZ, 0xc0, !PT ;  /* 0x000000fe050b7812 */ /* 0x000fc400078ec0ff */
[----:B------:R-:W-:Y:S02]  /*0790*/  LOP3.LUT R12, R12, 0xffff, RZ, 0xc0, !PT ;  /* 0x0000ffff0c0c7812 */ /* 0x000fe400078ec0ff */
[----:B------:R-:W-:Y:S02]  /*07a0*/  LOP3.LUT R6, R6, 0xff, RZ, 0xc0, !PT ;  /* 0x000000ff06067812 */ /* 0x000fe400078ec0ff */
[----:B0-----:R-:W-:Y:S01]  /*07b0*/  SHF.R.U32.HI R8, RZ, 0xb, R10 ;  /* 0x0000000bff087819 */ /* 0x001fe2000001160a */
[----:B------:R-:W-:Y:S01]  /*07c0*/  IMAD.SHL.U32 R9, R21, 0x2, RZ ;  /* 0x0000000215097824 */ /* 0x000fe200078e00ff */
[----:B------:R-:W-:Y:S02]  /*07d0*/  SHF.R.U32.HI R12, RZ, 0xb, R12 ;  /* 0x0000000bff0c7819 */ /* 0x000fe4000001160c */
[----:B------:R-:W-:Y:S01]  /*07e0*/  PRMT R10, R8, 0x9910, RZ ;  /* 0x00009910080a7816 */ /* 0x000fe200000000ff */
[----:B------:R-:W-:Y:S01]  /*07f0*/  IMAD.SHL.U32 R8, R19, 0x10, RZ ;  /* 0x0000001013087824 */ /* 0x000fe200078e00ff */
[----:B------:R-:W-:-:S02]  /*0800*/  IADD3 RZ, P0, PT, R6, UR4, RZ ;  /* 0x0000000406ff7c10 */ /* 0x000fc4000ff1e0ff */
[----:B------:R-:W-:Y:S02]  /*0810*/  SHF.R.U32.HI R11, RZ, 0x1, R11 ;  /* 0x00000001ff0b7819 */ /* 0x000fe4000001160b */
[----:B------:R-:W-:Y:S02]  /*0820*/  SHF.R.U32.HI R6, RZ, 0x2, R3 ;  /* 0x00000002ff067819 */ /* 0x000fe40000011603 */
[----:B------:R-:W-:Y:S02]  /*0830*/  PRMT R12, R12, 0x9910, RZ ;  /* 0x000099100c0c7816 */ /* 0x000fe400000000ff */
[----:B------:R-:W-:Y:S02]  /*0840*/  PRMT R14, R11, 0x9910, RZ ;  /* 0x000099100b0e7816 */ /* 0x000fe400000000ff */
[----:B------:R-:W-:Y:S01]  /*0850*/  LOP3.LUT R8, R19, R8, R9, 0x96, !PT ;  /* 0x0000000813087212 */ /* 0x000fe200078e9609 */
[----:B------:R-:W-:Y:S01]  /*0860*/  IMAD R9, R10, 0x3a, RZ ;  /* 0x0000003a0a097824 */ /* 0x000fe200078e02ff */
[----:B------:R-:W-:-:S02]  /*0870*/  LOP3.LUT R11, R6, R3, RZ, 0x3c, !PT ;  /* 0x00000003060b7212 */ /* 0x000fc400078e3cff */
[----:B------:R-:W-:Y:S01]  /*0880*/  IADD3 R6, PT, PT, R2, 0x14, R3 ;  /* 0x0000001402067810 */ /* 0x000fe20007ffe003 */
[----:B------:R-:W-:Y:S01]  /*0890*/  IMAD R12, R12, 0x3a, RZ ;  /* 0x0000003a0c0c7824 */ /* 0x000fe200078e02ff */
[----:B------:R-:W-:Y:S01]  /*08a0*/  LOP3.LUT R21, R8, R21, RZ, 0x3c, !PT ;  /* 0x0000001508157212 */ /* 0x000fe200078e3cff */
[----:B------:R-:W-:Y:S01]  /*08b0*/  IMAD R14, R14, 0x47, RZ ;  /* 0x000000470e0e7824 */ /* 0x000fe200078e02ff */
[----:B------:R-:W-:Y:S01]  /*08c0*/  LOP3.LUT R3, R6, 0xfe, RZ, 0xc0, !PT ;  /* 0x000000fe06037812 */ /* 0x000fe200078ec0ff */
[----:B------:R-:W-:Y:S02]  /*08d0*/  IMAD.MOV R8, RZ, RZ, -R9 ;  /* 0x000000ffff087224 */ /* 0x000fe400078e0a09 */
[----:B------:R-:W-:Y:S01]  /*08e0*/  IMAD.MOV R12, RZ, RZ, -R12 ;  /* 0x000000ffff0c7224 */ /* 0x000fe200078e0a0c */
[----:B------:R-:W-:Y:S02]  /*08f0*/  SHF.R.U32.HI R3, RZ, 0x1, R3 ;  /* 0x00000001ff037819 */ /* 0x000fe40000011603 */
[----:B------:R-:W-:-:S02]  /*0900*/  LOP3.LUT R14, R14, 0xffff, RZ, 0xc0, !PT ;  /* 0x0000ffff0e0e7812 */ /* 0x000fc400078ec0ff */
[----:B------:R-:W-:Y:S02]  /*0910*/  PRMT R8, R8, 0x7710, RZ ;  /* 0x0000771008087816 */ /* 0x000fe400000000ff */
[----:B------:R-:W-:Y:S02]  /*0920*/  PRMT R15, R12, 0x7710, RZ ;  /* 0x000077100c0f7816 */ /* 0x000fe400000000ff */
[----:B------:R-:W-:Y:S01]  /*0930*/  PRMT R9, R3, 0x9910, RZ ;  /* 0x0000991003097816 */ /* 0x000fe200000000ff */
[----:B------:R-:W-:Y:S01]  /*0940*/  IMAD.IADD R3, R5, 0x1, R8 ;  /* 0x0000000105037824 */ /* 0x000fe200078e0208 */
[----:B------:R-:W-:Y:S01]  /*0950*/  SHF.R.U32.HI R14, RZ, 0xb, R14 ;  /* 0x0000000bff0e7819 */ /* 0x000fe2000001160e */
[----:B------:R-:W-:-:S03]  /*0960*/  IMAD.IADD R15, R4, 0x1, R15 ;  /* 0x00000001040f7824 */ /* 0x000fc600078e020f */
[----:B------:R-:W-:Y:S01]  /*0970*/  PRMT R14, R14, 0x9910, RZ ;  /* 0x000099100e0e7816 */ /* 0x000fe200000000ff */
[----:B------:R-:W-:Y:S01]  /*0980*/  IMAD R8, R9, 0x47, RZ ;  /* 0x0000004709087824 */ /* 0x000fe200078e02ff */
[----:B------:R-:W-:Y:S01]  /*0990*/  LOP3.LUT R3, R3, 0xff, RZ, 0xc0, !PT ;  /* 0x000000ff03037812 */ /* 0x000fe200078ec0ff */
[----:B------:R-:W-:Y:S01]  /*09a0*/  IMAD.X R31, RZ, RZ, UR5, P0 ;  /* 0x00000005ff1f7e24 */ /* 0x000fe200080e06ff */
[----:B------:R-:W-:Y:S01]  /*09b0*/  LOP3.LUT R10, R6, 0xfe, RZ, 0xc0, !PT ;  /* 0x000000fe060a7812 */ /* 0x000fe200078ec0ff */
[----:B------:R-:W-:Y:S01]  /*09c0*/  IMAD.MOV.U32 R9, RZ, RZ, R14 ;  /* 0x000000ffff097224 */ /* 0x000fe200078e000e */
[----:B------:R-:W-:Y:S02]  /*09d0*/  LOP3.LUT R15, R15, 0xff, RZ, 0xc0, !PT ;  /* 0x000000ff0f0f7812 */ /* 0x000fe400078ec0ff */
[----:B------:R-:W-:Y:S02]  /*09e0*/  IADD3 RZ, P0, PT, R3, UR4, RZ ;  /* 0x0000000403ff7c10 */ /* 0x000fe4000ff1e0ff */
[----:B------:R-:W-:Y:S01]  /*09f0*/  LOP3.LUT R3, R8, 0xffff, RZ, 0xc0, !PT ;  /* 0x0000ffff08037812 */ /* 0x000fe200078ec0ff */
[----:B------:R-:W-:Y:S01]  /*0a00*/  IMAD R9, R9, 0x3a, RZ ;  /* 0x0000003a09097824 */ /* 0x000fe200078e02ff */
[----:B------:R-:W-:Y:S01]  /*0a10*/  SHF.R.U32.HI R10, RZ, 0x1, R10 ;  /* 0x00000001ff0a7819 */ /* 0x000fe2000001160a */
[----:B------:R-:W-:Y:S01]  /*0a20*/  VIADD R30, R15, UR8 ;  /* 0x000000080f1e7c36 */ /* 0x000fe20008000000 */
[----:B------:R-:W-:-:S02]  /*0a30*/  SHF.R.U32.HI R3, RZ, 0xb, R3 ;  /* 0x0000000bff037819 */ /* 0x000fc40000011603 */
[----:B------:R-:W-:Y:S02]  /*0a40*/  SHF.R.U32.HI R12, RZ, 0x2, R7 ;  /* 0x00000002ff0c7819 */ /* 0x000fe40000011607 */
[----:B------:R-:W-:Y:S01]  /*0a50*/  PRMT R15, R10, 0x9910, RZ ;  /* 0x000099100a0f7816 */ /* 0x000fe200000000ff */
[----:B------:R-:W-:Y:S01]  /*0a60*/  IMAD.MOV R10, RZ, RZ, -R9 ;  /* 0x000000ffff0a7224 */ /* 0x000fe200078e0a09 */
[----:B------:R-:W-:Y:S01]  /*0a70*/  PRMT R9, R3, 0x9910, RZ ;  /* 0x0000991003097816 */ /* 0x000fe200000000ff */
[----:B------:R-:W-:Y:S01]  /*0a80*/  IMAD.SHL.U32 R8, R11, 0x2, RZ ;  /* 0x000000020b087824 */ /* 0x000fe200078e00ff */
[----:B------:R-:W-:Y:S01]  /*0a90*/  LOP3.LUT R12, R12, R7, RZ, 0x3c, !PT ;  /* 0x000000070c0c7212 */ /* 0x000fe200078e3cff */
[----:B------:R-:W-:Y:S01]  /*0aa0*/  IMAD.SHL.U32 R14, R21, 0x10, RZ ;  /* 0x00000010150e7824 */ /* 0x000fe200078e00ff */
[----:B------:R-:W-:Y:S01]  /*0ab0*/  IADD3 R7, PT, PT, R2, 0xd9, R7 ;  /* 0x000000d902077810 */ /* 0x000fe20007ffe007 */
[----:B------:R-:W-:Y:S01]  /*0ac0*/  IMAD.X R33, RZ, RZ, UR5, P0 ;  /* 0x00000005ff217e24 */ /* 0x000fe200080e06ff */
[----:B------:R-:W-:Y:S01]  /*0ad0*/  PRMT R10, R10, 0x7710, RZ ;  /* 0x000077100a0a7816 */ /* 0x000fe200000000ff */
[----:B------:R-:W-:Y:S01]  /*0ae0*/  IMAD R9, R9, 0x3a, RZ ;  /* 0x0000003a09097824 */ /* 0x000fe200078e02ff */
[----:B------:R-:W-:Y:S01]  /*0af0*/  LOP3.LUT R3, R7, 0xfe, RZ, 0xc0, !PT ;  /* 0x000000fe07037812 */ /* 0x000fe200078ec0ff */
[----:B------:R-:W2:Y:S02]  /*0b00*/  LDG.E.U8.CONSTANT R30, desc[UR6][R30.64] ;  /* 0x000000061e1e7981 */ /* 0x000ea4000c1e9100 */
[----:B------:R-:W-:Y:S01]  /*0b10*/  IMAD.IADD R10, R5, 0x1, R10 ;  /* 0x00000001050a7824 */ /* 0x000fe200078e020a */
[----:B------:R-:W-:Y:S01]  /*0b20*/  SHF.R.U32.HI R3, RZ, 0x1, R3 ;  /* 0x00000001ff037819 */ /* 0x000fe20000011603 */
[----:B------:R-:W-:-:S02]  /*0b30*/  IMAD.MOV R9, RZ, RZ, -R9 ;  /* 0x000000ffff097224 */ /* 0x000fc400078e0a09 */
[----:B------:R-:W-:Y:S01]  /*0b40*/  IMAD R15, R15, 0x47, RZ ;  /* 0x000000470f0f7824 */ /* 0x000fe200078e02ff */
[----:B------:R-:W-:Y:S02]  /*0b50*/  LOP3.LUT R10, R10, 0xff, RZ, 0xc0, !PT ;  /* 0x000000ff0a0a7812 */ /* 0x000fe400078ec0ff */
[----:B------:R-:W-:Y:S02]  /*0b60*/  PRMT R16, R3, 0x9910, RZ ;  /* 0x0000991003107816 */ /* 0x000fe400000000ff */
[----:B------:R-:W-:Y:S01]  /*0b70*/  PRMT R3, R9, 0x7710, RZ ;  /* 0x0000771009037816 */ /* 0x000fe200000000ff */
[----:B------:R-:W-:Y:S01]  /*0b80*/  VIADD R32, R10, UR8 ;  /* 0x000000080a207c36 */ /* 0x000fe20008000000 */
[----:B------:R-:W-:Y:S01]  /*0b90*/  LOP3.LUT R15, R15, 0xffff, RZ, 0xc0, !PT ;  /* 0x0000ffff0f0f7812 */ /* 0x000fe200078ec0ff */
[----:B------:R-:W-:Y:S01]  /*0ba0*/  IMAD.MOV.U32 R10, RZ, RZ, R16 ;  /* 0x000000ffff0a7224 */ /* 0x000fe200078e0010 */
[----:B------:R-:W-:Y:S01]  /*0bb0*/  LOP3.LUT R14, R21, R14, R8, 0x96, !PT ;  /* 0x0000000e150e7212 */ /* 0x000fe200078e9608 */
[----:B------:R-:W-:Y:S01]  /*0bc0*/  IMAD.IADD R3, R6, 0x1, R3 ;  /* 0x0000000106037824 */ /* 0x000fe200078e0203 */
[----:B------:R-:W-:Y:S01]  /*0bd0*/  IADD3 R8, PT, PT, R2, 0x9e, R13 ;  /* 0x0000009e02087810 */ /* 0x000fe20007ffe00d */
[----:B------:R-:W-:Y:S01]  /*0be0*/  IMAD R10, R10, 0x47, RZ ;  /* 0x000000470a0a7824 */ /* 0x000fe200078e02ff */
[----:B------:R-:W-:Y:S01]  /*0bf0*/  SHF.R.U32.HI R15, RZ, 0xb, R15 ;  /* 0x0000000bff0f7819 */ /* 0x000fe2000001160f */
[----:B------:R-:W3:Y:S01]  /*0c00*/  LDG.E.U8.CONSTANT R32, desc[UR6][R32.64] ;  /* 0x0000000620207981 */ /* 0x000ee2000c1e9100 */
[----:B------:R-:W-:-:S02]  /*0c10*/  LOP3.LUT R9, R3, 0xff, RZ, 0xc0, !PT ;  /* 0x000000ff03097812 */ /* 0x000fc400078ec0ff */
[----:B------:R-:W-:Y:S02]  /*0c20*/  LOP3.LUT R3, R8, 0xfe, RZ, 0xc0, !PT ;  /* 0x000000fe08037812 */ /* 0x000fe400078ec0ff */
[----:B------:R-:W-:Y:S02]  /*0c30*/  PRMT R15, R15, 0x9910, RZ ;  /* 0x000099100f0f7816 */ /* 0x000fe400000000ff */
[----:B------:R-:W-:Y:S02]  /*0c40*/  LOP3.LUT R16, R10, 0xffff, RZ, 0xc0, !PT ;  /* 0x0000ffff0a107812 */ /* 0x000fe400078ec0ff */
[----:B------:R-:W-:Y:S02]  /*0c50*/  IADD3 RZ, P0, PT, R9, UR4, RZ ;  /* 0x0000000409ff7c10 */ /* 0x000fe4000ff1e0ff */
[----:B------:R-:W-:Y:S02]  /*0c60*/  SHF.R.U32.HI R3, RZ, 0x1, R3 ;  /* 0x00000001ff037819 */ /* 0x000fe40000011603 */
[----:B------:R-:W-:-:S02]  /*0c70*/  IADD3 R10, PT, PT, R2, 0x28, R21 ;  /* 0x00000028020a7810 */ /* 0x000fc40007ffe015 */
[----:B------:R-:W-:Y:S01]  /*0c80*/  IADD3 R9, PT, PT, R2, 0x63, R19 ;  /* 0x0000006302097810 */ /* 0x000fe20007ffe013 */
[----:B------:R-:W-:Y:S01]  /*0c90*/  IMAD R18, R15, 0x3a, RZ ;  /* 0x0000003a0f127824 */ /* 0x000fe200078e02ff */
[----:B------:R-:W-:Y:S02]  /*0ca0*/  PRMT R17, R3, 0x9910, RZ ;  /* 0x0000991003117816 */ /* 0x000fe400000000ff */
[----:B------:R-:W-:Y:S02]  /*0cb0*/  LOP3.LUT R15, R10, 0xfe, RZ, 0xc0, !PT ;  /* 0x000000fe0a0f7812 */ /* 0x000fe400078ec0ff */
[----:B------:R-:W-:Y:S02]  /*0cc0*/  LOP3.LUT R3, R9, 0xfe, RZ, 0xc0, !PT ;  /* 0x000000fe09037812 */ /* 0x000fe400078ec0ff */
[----:B------:R-:W-:Y:S02]  /*0cd0*/  SHF.R.U32.HI R15, RZ, 0x1, R15 ;  /* 0x00000001ff0f7819 */ /* 0x000fe4000001160f */
[----:B------:R-:W-:-:S02]  /*0ce0*/  SHF.R.U32.HI R3, RZ, 0x1, R3 ;  /* 0x00000001ff037819 */ /* 0x000fc40000011603 */
[----:B------:R-:W-:Y:S01]  /*0cf0*/  SHF.R.U32.HI R16, RZ, 0xb, R16 ;  /* 0x0000000bff107819 */ /* 0x000fe20000011610 */
[----:B------:R-:W-:Y:S01]  /*0d00*/  IMAD.MOV R23, RZ, RZ, -R18 ;  /* 0x000000ffff177224 */ /* 0x000fe200078e0a12 */
[----:B------:R-:W-:Y:S02]  /*0d10*/  PRMT R15, R15, 0x9910, RZ ;  /* 0x000099100f0f7816 */ /* 0x000fe400000000ff */
[----:B------:R-:W-:Y:S01]  /*0d20*/  PRMT R20, R3, 0x9910, RZ ;  /* 0x0000991003147816 */ /* 0x000fe200000000ff */
[----:B------:R-:W-:Y:S01]  /*0d30*/  IMAD R3, R17, 0x47, RZ ;  /* 0x0000004711037824 */ /* 0x000fe200078e02ff */
[----:B------:R-:W-:Y:S01]  /*0d40*/  PRMT R18, R16, 0x9910, RZ ;  /* 0x0000991010127816 */ /* 0x000fe200000000ff */
[----:B------:R-:W-:Y:S02]  /*0d50*/  IMAD.MOV.U32 R17, RZ, RZ, R15 ;  /* 0x000000ffff117224 */ /* 0x000fe400078e000f */
[----:B------:R-:W-:Y:S02]  /*0d60*/  IMAD.MOV.U32 R16, RZ, RZ, R20 ;  /* 0x000000ffff107224 */ /* 0x000fe400078e0014 */
[----:B------:R-:W-:Y:S01]  /*0d70*/  IMAD.MOV.U32 R15, RZ, RZ, R18 ;  /* 0x000000ffff0f7224 */ /* 0x000fe200078e0012 */
[----:B------:R-:W-:Y:S01]  /*0d80*/  LOP3.LUT R18, R3, 0xffff, RZ, 0xc0, !PT ;  /* 0x0000ffff03127812 */ /* 0x000fe200078ec0ff */
[----:B------:R-:W-:-:S02]  /*0d90*/  IMAD R17, R17, 0x47, RZ ;  /* 0x0000004711117824 */ /* 0x000fc400078e02ff */
[----:B------:R-:W-:Y:S02]  /*0da0*/  IMAD R16, R16, 0x47, RZ ;  /* 0x0000004710107824 */ /* 0x000fe400078e02ff */
[----:B------:R-:W-:Y:S01]  /*0db0*/  IMAD R3, R15, 0x3a, RZ ;  /* 0x0000003a0f037824 */ /* 0x000fe200078e02ff */
[----:B------:R-:W-:Y:S02]  /*0dc0*/  SHF.R.U32.HI R15, RZ, 0xb, R18 ;  /* 0x0000000bff0f7819 */ /* 0x000fe40000011612 */
[----:B------:R-:W-:Y:S02]  /*0dd0*/  LOP3.LUT R17, R17, 0xffff, RZ, 0xc0, !PT ;  /* 0x0000ffff11117812 */ /* 0x000fe400078ec0ff */
[----:B------:R-:W-:Y:S01]  /*0de0*/  LOP3.LUT R16, R16, 0xffff, RZ, 0xc0, !PT ;  /* 0x0000ffff10107812 */ /* 0x000fe200078ec0ff */
[----:B------:R-:W-:Y:S01]  /*0df0*/  IMAD.MOV R18, RZ, RZ, -R3 ;  /* 0x000000ffff127224 */ /* 0x000fe200078e0a03 */
[----:B------:R-:W-:Y:S02]  /*0e00*/  PRMT R20, R15, 0x9910, RZ ;  /* 0x000099100f147816 */ /* 0x000fe400000000ff */
[----:B------:R-:W-:-:S02]  /*0e10*/  SHF.R.U32.HI R3, RZ, 0xb, R17 ;  /* 0x0000000bff037819 */ /* 0x000fc40000011611 */
[----:B------:R-:W-:Y:S01]  /*0e20*/  SHF.R.U32.HI R15, RZ, 0xb, R16 ;  /* 0x0000000bff0f7819 */ /* 0x000fe20000011610 */
[----:B------:R-:W-:Y:S01]  /*0e30*/  IMAD.MOV.U32 R16, RZ, RZ, R20 ;  /* 0x000000ffff107224 */ /* 0x000fe200078e0014 */
[----:B------:R-:W-:Y:S02]  /*0e40*/  PRMT R17, R3, 0x9910, RZ ;  /* 0x0000991003117816 */ /* 0x000fe400000000ff */
[----:B------:R-:W-:Y:S01]  /*0e50*/  PRMT R15, R15, 0x9910, RZ ;  /* 0x000099100f0f7816 */ /* 0x000fe200000000ff */
[----:B------:R-:W-:Y:S01]  /*0e60*/  IMAD R3, R16, 0x3a, RZ ;  /* 0x0000003a10037824 */ /* 0x000fe200078e02ff */
[----:B------:R-:W-:Y:S01]  /*0e70*/  PRMT R18, R18, 0x7710, RZ ;  /* 0x0000771012127816 */ /* 0x000fe200000000ff */
[----:B------:R-:W-:Y:S02]  /*0e80*/  IMAD.MOV.U32 R16, RZ, RZ, R17 ;  /* 0x000000ffff107224 */ /* 0x000fe400078e0011 */
[----:B------:R-:W-:Y:S02]  /*0e90*/  IMAD R15, R15, 0x3a, RZ ;  /* 0x0000003a0f0f7824 */ /* 0x000fe400078e02ff */
[----:B------:R-:W-:Y:S01]  /*0ea0*/  IMAD.MOV R17, RZ, RZ, -R3 ;  /* 0x000000ffff117224 */ /* 0x000fe200078e0a03 */
[----:B------:R-:W-:Y:S01]  /*0eb0*/  PRMT R23, R23, 0x7710, RZ ;  /* 0x0000771017177816 */ /* 0x000fe200000000ff */
[----:B------:R-:W-:-:S02]  /*0ec0*/  IMAD R16, R16, 0x3a, RZ ;  /* 0x0000003a10107824 */ /* 0x000fc400078e02ff */
[----:B------:R-:W-:Y:S02]  /*0ed0*/  IMAD.IADD R3, R7, 0x1, R18 ;  /* 0x0000000107037824 */ /* 0x000fe400078e0212 */
[----:B------:R-:W-:Y:S01]  /*0ee0*/  IMAD.MOV R18, RZ, RZ, -R15 ;  /* 0x000000ffff127224 */ /* 0x000fe200078e0a0f */
[----:B------:R-:W-:Y:S01]  /*0ef0*/  PRMT R15, R17, 0x7710, RZ ;  /* 0x00007710110f7816 */ /* 0x000fe200000000ff */
[----:B------:R-:W-:Y:S01]  /*0f00*/  IMAD.MOV R17, RZ, RZ, -R16 ;  /* 0x000000ffff117224 */ /* 0x000fe200078e0a10 */
[----:B------:R-:W-:Y:S01]  /*0f10*/  LOP3.LUT R16, R3, 0xff, RZ, 0xc0, !PT ;  /* 0x000000ff03107812 */ /* 0x000fe200078ec0ff */
[----:B------:R-:W-:Y:S01]  /*0f20*/  IMAD.IADD R23, R6, 0x1, R23 ;  /* 0x0000000106177824 */ /* 0x000fe200078e0217 */
[----:B------:R-:W-:Y:S01]  /*0f30*/  PRMT R18, R18, 0x7710, RZ ;  /* 0x0000771012127816 */ /* 0x000fe200000000ff */
[----:B------:R-:W-:Y:S01]  /*0f40*/  IMAD.IADD R3, R8, 0x1, R15 ;  /* 0x0000000108037824 */ /* 0x000fe200078e020f */
[----:B------:R-:W-:Y:S02]  /*0f50*/  LOP3.LUT R11, R14, R11, RZ, 0x3c, !PT ;  /* 0x0000000b0e0b7212 */ /* 0x000fe400078e3cff */
[----:B------:R-:W-:Y:S01]  /*0f60*/  PRMT R17, R17, 0x7710, RZ ;  /* 0x0000771011117816 */ /* 0x000fe200000000ff */
[----:B------:R-:W-:Y:S01]  /*0f70*/  IMAD.IADD R15, R9, 0x1, R18 ;  /* 0x00000001090f7824 */ /* 0x000fe200078e0212 */
[----:B------:R-:W-:Y:S01]  /*0f80*/  LOP3.LUT R23, R23, 0xff, RZ, 0xc0, !PT ;  /* 0x000000ff17177812 */ /* 0x000fe200078ec0ff */
[----:B------:R-:W-:Y:S01]  /*0f90*/  IMAD.SHL.U32 R20, R12, 0x2, RZ ;  /* 0x000000020c147824 */ /* 0x000fe200078e00ff */
[----:B------:R-:W-:Y:S01]  /*0fa0*/  LOP3.LUT R34, R3, 0xff, RZ, 0xc0, !PT ;  /* 0x000000ff03227812 */ /* 0x000fe200078ec0ff */
[----:B------:R-:W-:-:S02]  /*0fb0*/  IMAD.SHL.U32 R18, R11, 0x10, RZ ;  /* 0x000000100b127824 */ /* 0x000fc400078e00ff */
[----:B------:R-:W-:Y:S01]  /*0fc0*/  IMAD.X R27, RZ, RZ, UR5, P0 ;  /* 0x00000005ff1b7e24 */ /* 0x000fe200080e06ff */
[----:B------:R-:W-:Y:S01]  /*0fd0*/  IADD3 R16, P0, PT, R16, UR4, RZ ;  /* 0x0000000410107c10 */ /* 0x000fe2000ff1e0ff */
[----:B------:R-:W-:Y:S01]  /*0fe0*/  IMAD.IADD R3, R10, 0x1, R17 ;  /* 0x000000010a037824 */ /* 0x000fe200078e0211 */
[----:B------:R-:W-:Y:S01]  /*0ff0*/  SHF.R.U32.HI R22, RZ, 0x2, R13 ;  /* 0x00000002ff167819 */ /* 0x000fe2000001160d */
[----:B------:R-:W-:Y:S01]  /*1000*/  VIADD R26, R23, UR8 ;  /* 0x00000008171a7c36 */ /* 0x000fe20008000000 */
[----:B------:R-:W-:Y:S02]  /*1010*/  LOP3.LUT R23, R11, R18, R20, 0x96, !PT ;  /* 0x000000120b177212 */ /* 0x000fe400078e9614 */
[----:B------:R-:W-:Y:S01]  /*1020*/  IADD3 R34, P1, PT, R34, UR4, RZ ;  /* 0x0000000422227c10 */ /* 0x000fe2000ff3e0ff */
[----:B------:R-:W-:Y:S01]  /*1030*/  IMAD.X R17, RZ, RZ, UR5, P0 ;  /* 0x00000005ff117e24 */ /* 0x000fe200080e06ff */
[----:B------:R-:W-:Y:S01]  /*1040*/  LOP3.LUT R3, R3, 0xff, RZ, 0xc0, !PT ;  /* 0x000000ff03037812 */ /* 0x000fe200078ec0ff */
[----:B------:R-:W3:Y:S01]  /*1050*/  LDG.E.U8.CONSTANT R26, desc[UR6][R26.64] ;  /* 0x000000061a1a7981 */ /* 0x000ee2000c1e9100 */
[----:B------:R-:W-:-:S02]  /*1060*/  LOP3.LUT R13, R22, R13, RZ, 0x3c, !PT ;  /* 0x0000000d160d7212 */ /* 0x000fc400078e3cff */
[----:B------:R-:W-:Y:S01]  /*1070*/  LOP3.LUT R12, R23, R12, RZ, 0x3c, !PT ;  /* 0x0000000c170c7212 */ /* 0x000fe200078e3cff */
[----:B------:R-:W-:Y:S01]  /*1080*/  IMAD.X R35, RZ, RZ, UR5, P1 ;  /* 0x00000005ff237e24 */ /* 0x000fe200088e06ff */
[----:B------:R-:W-:Y:S02]  /*1090*/  IADD3 R14, P1, PT, R3, UR4, RZ ;  /* 0x00000004030e7c10 */ /* 0x000fe4000ff3e0ff */
[----:B------:R0:W4:Y:S01]  /*10a0*/  LDG.E.U8.CONSTANT R3, desc[UR6][R16.64] ;  /* 0x0000000610037981 */ /* 0x000122000c1e9100 */
[----:B------:R-:W-:Y:S02]  /*10b0*/  LOP3.LUT R15, R15, 0xff, RZ, 0xc0, !PT ;  /* 0x000000ff0f0f7812 */ /* 0x000fe400078ec0ff */
[----:B------:R-:W-:Y:S01]  /*10c0*/  SHF.R.U32.HI R18, RZ, 0x2, R19 ;  /* 0x00000002ff127819 */ /* 0x000fe20000011613 */
[----:B------:R-:W4:Y:S01]  /*10d0*/  LDG.E.U8.CONSTANT R34, desc[UR6][R34.64] ;  /* 0x0000000622227981 */ /* 0x000f22000c1e9100 */
[----:B0-----:R-:W-:Y:S02]  /*10e0*/  IMAD.SHL.U32 R16, R13, 0x2, RZ ;  /* 0x000000020d107824 */ /* 0x001fe400078e00ff */
[----:B------:R-:W-:Y:S01]  /*10f0*/  IMAD.SHL.U32 R17, R12, 0x10, RZ ;  /* 0x000000100c117824 */ /* 0x000fe200078e00ff */
[----:B------:R-:W-:Y:S01]  /*1100*/  IADD3 R28, P0, PT, R15, UR4, RZ ;  /* 0x000000040f1c7c10 */ /* 0x000fe2000ff1e0ff */
[----:B------:R-:W-:-:S03]  /*1110*/  IMAD.X R15, RZ, RZ, UR5, P1 ;  /* 0x00000005ff0f7e24 */ /* 0x000fc600088e06ff */
[----:B------:R-:W-:Y:S02]  /*1120*/  LOP3.LUT R16, R12, R17, R16, 0x96, !PT ;  /* 0x000000110c107212 */ /* 0x000fe400078e9610 */
[----:B------:R-:W-:Y:S01]  /*1130*/  LOP3.LUT R18, R18, R19, RZ, 0x3c, !PT ;  /* 0x0000001312127212 */ /* 0x000fe200078e3cff */
[----:B------:R0:W5:Y:S01]  /*1140*/  LDG.E.U8.CONSTANT R25, desc[UR6][R14.64] ;  /* 0x000000060e197981 */ /* 0x000162000c1e9100 */
[----:B------:R-:W-:Y:S02]  /*1150*/  LOP3.LUT R13, R16, R13, RZ, 0x3c, !PT ;  /* 0x0000000d100d7212 */ /* 0x000fe400078e3cff */
[----:B------:R-:W-:Y:S01]  /*1160*/  SHF.R.U32.HI R16, RZ, 0x2, R21 ;  /* 0x00000002ff107819 */ /* 0x000fe20000011615 */
[----:B0-----:R-:W-:Y:S02]  /*1170*/  IMAD.SHL.U32 R15, R18, 0x2, RZ ;  /* 0x00000002120f7824 */ /* 0x001fe400078e00ff */
[C---:B------:R-:W-:Y:S02]  /*1180*/  IMAD.SHL.U32 R14, R13.reuse, 0x10, RZ ;  /* 0x000000100d0e7824 */ /* 0x040fe400078e00ff */
[----:B------:R-:W-:Y:S01]  /*1190*/  IMAD.X R29, RZ, RZ, UR5, P0 ;  /* 0x00000005ff1d7e24 */ /* 0x000fe200080e06ff */
[----:B------:R-:W-:Y:S01]  /*11a0*/  LOP3.LUT R16, R16, R21, RZ, 0x3c, !PT ;  /* 0x0000001510107212 */ /* 0x000fe200078e3cff */
[----:B------:R-:W0:Y:S01]  /*11b0*/  LDCU.64 UR4, c[0x0][0x388] ;  /* 0x00007100ff0477ac */ /* 0x000e220008000a00 */
[----:B------:R-:W-:-:S02]  /*11c0*/  LOP3.LUT R15, R13, R14, R15, 0x96, !PT ;  /* 0x0000000e0d0f7212 */ /* 0x000fc400078e960f */
[----:B------:R1:W5:Y:S02]  /*11d0*/  LDG.E.U8.CONSTANT R28, desc[UR6][R28.64] ;  /* 0x000000061c1c7981 */ /* 0x000364000c1e9100 */
[----:B------:R-:W-:Y:S01]  /*11e0*/  LOP3.LUT R14, R15, R18, RZ, 0x3c, !PT ;  /* 0x000000120f0e7212 */ /* 0x000fe200078e3cff */
[----:B------:R-:W-:-:S04]  /*11f0*/  IMAD.SHL.U32 R17, R16, 0x2, RZ ;  /* 0x0000000210117824 */ /* 0x000fc800078e00ff */
[----:B------:R-:W-:Y:S01]  /*1200*/  IMAD.SHL.U32 R15, R14, 0x10, RZ ;  /* 0x000000100e0f7824 */ /* 0x000fe200078e00ff */
[----:B------:R-:W-:-:S04]  /*1210*/  SHF.R.U32.HI R18, RZ, 0x2, R11 ;  /* 0x00000002ff127819 */ /* 0x000fc8000001160b */
[----:B------:R-:W-:Y:S02]  /*1220*/  LOP3.LUT R15, R14, R15, R17, 0x96, !PT ;  /* 0x0000000f0e0f7212 */ /* 0x000fe400078e9611 */
[----:B------:R-:W-:Y:S02]  /*1230*/  LOP3.LUT R18, R18, R11, RZ, 0x3c, !PT ;  /* 0x0000000b12127212 */ /* 0x000fe400078e3cff */
[----:B------:R-:W-:-:S03]  /*1240*/  LOP3.LUT R15, R15, R16, RZ, 0x3c, !PT ;  /* 0x000000100f0f7212 */ /* 0x000fc600078e3cff */
[----:B------:R-:W-:Y:S02]  /*1250*/  IMAD.SHL.U32 R17, R18, 0x2, RZ ;  /* 0x0000000212117824 */ /* 0x000fe400078e00ff */
        /* <DEDUP_REMOVED lines=41> */
[----:B-1----:R-:W-:Y:S02]  /*14f0*/  IMAD.SHL.U32 R29, R27, 0x2, RZ ;  /* 0x000000021b1d7824 */ /* 0x002fe400078e00ff */
        /* <DEDUP_REMOVED lines=42> */
[----:B------:R-:W-:-:S05]  /*17a0*/  IMAD.SHL.U32 R36, R37, 0x10, RZ ;  /* 0x0000001025247824 */ /* 0x000fca00078e00ff */
[----:B------:R-:W-:Y:S02]  /*17b0*/  LOP3.LUT R39, R37, R36, R39, 0x96, !PT ;  /* 0x0000002425277212 */ /* 0x000fe400078e9627 */
[----:B------:R-:W-:Y:S02]  /*17c0*/  SHF.R.U32.HI R36, RZ, 0x2, R31 ;  /* 0x00000002ff247819 */ /* 0x000fe4000001161f */
[----:B------:R-:W-:Y:S02]  /*17d0*/  LOP3.LUT R39, R39, R38, RZ, 0x3c, !PT ;  /* 0x0000002627277212 */ /* 0x000fe400078e3cff */
[----:B------:R-:W-:-:S03]  /*17e0*/  LOP3.LUT R36, R36, R31, RZ, 0x3c, !PT ;  /* 0x0000001f24247212 */ /* 0x000fc600078e3cff */
[----:B------:R-:W-:Y:S02]  /*17f0*/  IMAD.SHL.U32 R38, R39, 0x10, RZ ;  /* 0x0000001027267824 */ /* 0x000fe400078e00ff */
[----:B------:R-:W-:-:S05]  /*1800*/  IMAD.SHL.U32 R40, R36, 0x2, RZ ;  /* 0x0000000224287824 */ /* 0x000fca00078e00ff */
[----:B------:R-:W-:-:S04]  /*1810*/  LOP3.LUT R41, R39, R38, R40, 0x96, !PT ;  /* 0x0000002627297212 */ /* 0x000fc800078e9628 */
[----:B------:R-:W-:Y:S02]  /*1820*/  LOP3.LUT R41, R41, R36, RZ, 0x3c, !PT ;  /* 0x0000002429297212 */ /* 0x000fe400078e3cff */
[----:B------:R-:W-:-:S04]  /*1830*/  SHF.R.U32.HI R36, RZ, 0x2, R33 ;  /* 0x00000002ff247819 */ /* 0x000fc80000011621 */
[----:B------:R-:W-:Y:S01]  /*1840*/  LOP3.LUT R36, R36, R33, RZ, 0x3c, !PT ;  /* 0x0000002124247212 */ /* 0x000fe200078e3cff */
[----:B------:R-:W-:-:S04]  /*1850*/  IMAD.SHL.U32 R38, R41, 0x10, RZ ;  /* 0x0000001029267824 */ /* 0x000fc800078e00ff */
[----:B------:R-:W-:-:S05]  /*1860*/  IMAD.SHL.U32 R40, R36, 0x2, RZ ;  /* 0x0000000224287824 */ /* 0x000fca00078e00ff */
[----:B------:R-:W-:-:S04]  /*1870*/  LOP3.LUT R43, R41, R38, R40, 0x96, !PT ;  /* 0x00000026292b7212 */ /* 0x000fc800078e9628 */
[----:B------:R-:W-:Y:S02]  /*1880*/  LOP3.LUT R43, R43, R36, RZ, 0x3c, !PT ;  /* 0x000000242b2b7212 */ /* 0x000fe400078e3cff */
[----:B------:R-:W-:-:S04]  /*1890*/  SHF.R.U32.HI R36, RZ, 0x2, R35 ;  /* 0x00000002ff247819 */ /* 0x000fc80000011623 */
[----:B------:R-:W-:Y:S01]  /*18a0*/  LOP3.LUT R36, R36, R35, RZ, 0x3c, !PT ;  /* 0x0000002324247212 */ /* 0x000fe200078e3cff */
[----:B------:R-:W-:-:S04]  /*18b0*/  IMAD.SHL.U32 R38, R43, 0x10, RZ ;  /* 0x000000102b267824 */ /* 0x000fc800078e00ff */
[----:B------:R-:W-:Y:S01]  /*18c0*/  IMAD.SHL.U32 R40, R36, 0x2, RZ ;  /* 0x0000000224287824 */ /* 0x000fe200078e00ff */
[----:B--2---:R-:W-:-:S04]  /*18d0*/  PRMT R30, R45, 0x3340, R30 ;  /* 0x000033402d1e7816 */ /* 0x004fc8000000001e */
[----:B------:R-:W-:-:S04]  /*18e0*/  LOP3.LUT R45, R43, R38, R40, 0x96, !PT ;  /* 0x000000262b2d7212 */ /* 0x000fc800078e9628 */
[----:B------:R-:W-:Y:S02]  /*18f0*/  LOP3.LUT R45, R45, R36, RZ, 0x3c, !PT ;  /* 0x000000242d2d7212 */ /* 0x000fe400078e3cff */
[----:B------:R-:W-:-:S04]  /*1900*/  SHF.R.U32.HI R36, RZ, 0x2, R37 ;  /* 0x00000002ff247819 */ /* 0x000fc80000011625 */
[----:B------:R-:W-:Y:S02]  /*1910*/  LOP3.LUT R36, R36, R37, RZ, 0x3c, !PT ;  /* 0x0000002524247212 */ /* 0x000fe400078e3cff */
[----:B---3--:R-:W-:Y:S01]  /*1920*/  PRMT R32, R32, 0x3340, R26 ;  /* 0x0000334020207816 */ /* 0x008fe2000000001a */
[----:B------:R-:W-:Y:S02]  /*1930*/  IMAD.SHL.U32 R26, R45, 0x10, RZ ;  /* 0x000000102d1a7824 */ /* 0x000fe400078e00ff */
[----:B------:R-:W-:-:S05]  /*1940*/  IMAD.SHL.U32 R38, R36, 0x2, RZ ;  /* 0x0000000224267824 */ /* 0x000fca00078e00ff */
[----:B------:R-:W-:-:S04]  /*1950*/  LOP3.LUT R26, R45, R26, R38, 0x96, !PT ;  /* 0x0000001a2d1a7212 */ /* 0x000fc800078e9626 */
[----:B------:R-:W-:Y:S01]  /*1960*/  LOP3.LUT R26, R26, R36, RZ, 0x3c, !PT ;  /* 0x000000241a1a7212 */ /* 0x000fe200078e3cff */
[----:B------:R-:W-:Y:S01]  /*1970*/  IMAD.SHL.U32 R36, R24, 0x20, RZ ;  /* 0x0000002018247824 */ /* 0x000fe200078e00ff */
[----:B----4-:R-:W-:Y:S02]  /*1980*/  PRMT R3, R3, 0x3340, R34 ;  /* 0x0000334003037816 */ /* 0x010fe40000000022 */
[----:B-----5:R-:W-:Y:S02]  /*1990*/  PRMT R28, R28, 0x3340, R25 ;  /* 0x000033401c1c7816 */ /* 0x020fe40000000019 */
[----:B0-----:R-:W-:Y:S01]  /*19a0*/  IADD3 R24, P0, PT, R36, UR4, RZ ;  /* 0x0000000424187c10 */ /* 0x001fe2000ff1e0ff */
[----:B------:R-:W0:Y:S01]  /*19b0*/  LDCU UR4, c[0x0][0x3a8] ;  /* 0x00007500ff0477ac */ /* 0x000e220008000800 */
[C---:B------:R-:W-:Y:S02]  /*19c0*/  IADD3 R11, PT, PT, R2.reuse, 0xed, R11 ;  /* 0x000000ed020b7810 */ /* 0x040fe40007ffe00b */
[----:B------:R-:W-:-:S02]  /*19d0*/  IADD3 R12, PT, PT, R2, 0xb2, R12 ;  /* 0x000000b2020c7810 */ /* 0x000fc40007ffe00c */
[C---:B------:R-:W-:Y:S02]  /*19e0*/  IADD3 R13, PT, PT, R2.reuse, 0x77, R13 ;  /* 0x00000077020d7810 */ /* 0x040fe40007ffe00d */
[C---:B------:R-:W-:Y:S02]  /*19f0*/  IADD3 R14, PT, PT, R2.reuse, 0x3c, R14 ;  /* 0x0000003c020e7810 */ /* 0x040fe40007ffe00e */
[C---:B------:R-:W-:Y:S02]  /*1a00*/  IADD3 R15, PT, PT, R2.reuse, 0x1, R15 ;  /* 0x00000001020f7810 */ /* 0x040fe40007ffe00f */
[C---:B------:R-:W-:Y:S02]  /*1a10*/  IADD3 R16, PT, PT, R2.reuse, 0xc6, R16 ;  /* 0x000000c602107810 */ /* 0x040fe40007ffe010 */
        /* <DEDUP_REMOVED lines=17> */
[----:B------:R-:W-:Y:S02]  /*1b30*/  IADD3 R26, PT, PT, R2, 0xa0, R26 ;  /* 0x000000a0021a7810 */ /* 0x000fe40007ffe01a */
[----:B------:R-:W-:Y:S02]  /*1b40*/  LEA.HI.X.SX32 R25, R36, UR5, 0x1, P0 ;  /* 0x0000000524197c11 */ /* 0x000fe400080f0eff */
[----:B------:R-:W-:-:S02]  /*1b50*/  PRMT R2, R30, 0x5410, R32 ;  /* 0x000054101e027816 */ /* 0x000fc40000000020 */
[----:B------:R-:W-:Y:S01]  /*1b60*/  PRMT R3, R3, 0x5410, R28 ;  /* 0x0000541003037816 */ /* 0x000fe2000000001c */
[----:B------:R1:W-:Y:S04]  /*1b70*/  STG.E.U8 desc[UR6][R24.64], R0 ;  /* 0x0000000018007986 */ /* 0x0003e8000c101106 */
        /* <DEDUP_REMOVED lines=31> */
[----:B------:R1:W-:Y:S04]  /*1d70*/  STL.64 [R1], R2 ;  /* 0x0000000201007387 */ /* 0x0003e80000100a00 */
[----:B------:R1:W-:Y:S01]  /*1d80*/  STL.U8 [R1+0x8], RZ ;  /* 0x000008ff01007387 */ /* 0x0003e20000100000 */
[----:B0-----:R-:W-:-:S09]  /*1d90*/  UISETP.GE.AND UP0, UPT, UR4, 0x1, UPT ;  /* 0x000000010400788c */ /* 0x001fd2000bf06270 */
[----:B-1----:R-:W-:Y:S05]  /*1da0*/  BRA.U !UP0, `(.L_x_0) ;  /* 0x0000000108a47547 */ /* 0x002fea000b800000 */
[----:B------:R-:W0:Y:S02]  /*1db0*/  LDCU.U8 UR4, c[0x0][0x3bc] ;  /* 0x00007780ff0477ac */ /* 0x000e240008000000 */
[----:B0-----:R-:W-:-:S04]  /*1dc0*/  UPRMT UR4, UR4, 0x8880, URZ ;  /* 0x0000888004047896 */ /* 0x001fc800080000ff */
[----:B------:R-:W-:-:S09]  /*1dd0*/  UISETP.NE.AND UP0, UPT, UR4, URZ, UPT ;  /* 0x000000ff0400728c */ /* 0x000fd2000bf05270 */
[----:B------:R-:W-:Y:S05]  /*1de0*/  BRA.U !UP0, `(.L_x_1) ;  /* 0x0000000108387547 */ /* 0x000fea000b800000 */
[----:B------:R-:W-:Y:S01]  /*1df0*/  IMAD.MOV.U32 R24, RZ, RZ, RZ ;  /* 0x000000ffff187224 */ /* 0x000fe200078e00ff */
[----:B------:R-:W0:Y:S01]  /*1e00*/  LDCU UR8, c[0x0][0x3a8] ;  /* 0x00007500ff0877ac */ /* 0x000e220008000800 */
[----:B------:R-:W1:Y:S05]  /*1e10*/  LDCU.64 UR4, c[0x0][0x3a0] ;  /* 0x00007400ff0477ac */ /* 0x000e6a0008000a00 */
.L_x_2:
[----:B-1----:R-:W-:Y:S01]  /*1e20*/  IADD3 R2, P0, PT, R24, UR4, RZ ;  /* 0x0000000418027c10 */ /* 0x002fe2000ff1e0ff */
[----:B------:R-:W-:-:S04]  /*1e30*/  IMAD.IADD R25, R1, 0x1, R24 ;  /* 0x0000000101197824 */ /* 0x000fc800078e0218 */
[----:B------:R-:W-:Y:S02]  /*1e40*/  IMAD.X R3, RZ, RZ, UR5, P0 ;  /* 0x00000005ff037e24 */ /* 0x000fe400080e06ff */
[----:B------:R-:W2:Y:S04]  /*1e50*/  LDL.U8 R25, [R25] ;  /* 0x0000000019197983 */ /* 0x000ea80000100000 */
[----:B------:R-:W2:Y:S01]  /*1e60*/  LDG.E.U8 R2, desc[UR6][R2.64] ;  /* 0x0000000602027981 */ /* 0x000ea2000c1e1100 */
[----:B------:R-:W-:-:S05]  /*1e70*/  VIADD R24, R24, 0x1 ;  /* 0x0000000118187836 */ /* 0x000fca0000000000 */
[----:B0-----:R-:W-:Y:S02]  /*1e80*/  ISETP.NE.AND P1, PT, R24, UR8, PT ;  /* 0x0000000818007c0c */ /* 0x001fe4000bf25270 */
[----:B--2---:R-:W-:-:S13]  /*1e90*/  ISETP.NE.AND P0, PT, R25, R2, PT ;  /* 0x000000021900720c */ /* 0x004fda0003f05270 */
[----:B------:R-:W-:Y:S05]  /*1ea0*/  @P0 EXIT ;  /* 0x000000000000094d */ /* 0x000fea0003800000 */
[----:B------:R-:W-:Y:S05]  /*1eb0*/  @P1 BRA `(.L_x_2) ;  /* 0xfffffffc00d81947 */ /* 0x000fea000383ffff */
[----:B------:R-:W-:Y:S05]  /*1ec0*/  BRA `(.L_x_0) ;  /* 0x00000000005c7947 */ /* 0x000fea0003800000 */
.L_x_1:
[----:B------:R-:W-:Y:S01]  /*1ed0*/  IMAD.MOV.U32 R24, RZ, RZ, RZ ;  /* 0x000000ffff187224 */ /* 0x000fe200078e00ff */
[----:B------:R-:W0:Y:S01]  /*1ee0*/  LDCU UR8, c[0x0][0x3a8] ;  /* 0x00007500ff0877ac */ /* 0x000e220008000800 */
[----:B------:R-:W1:Y:S05]  /*1ef0*/  LDCU.64 UR4, c[0x0][0x3a0] ;  /* 0x00007400ff0477ac */ /* 0x000e6a0008000a00 */
.L_x_3:
[----:B-1----:R-:W-:Y:S01]  /*1f00*/  IADD3 R2, P0, PT, R24, UR4, RZ ;  /* 0x0000000418027c10 */ /* 0x002fe2000ff1e0ff */
[----:B------:R-:W-:-:S04]  /*1f10*/  IMAD.IADD R34, R1, 0x1, R24 ;  /* 0x0000000101227824 */ /* 0x000fc800078e0218 */
[----:B------:R-:W-:Y:S01]  /*1f20*/  IMAD.X R3, RZ, RZ, UR5, P0 ;  /* 0x00000005ff037e24 */ /* 0x000fe200080e06ff */
[----:B------:R-:W2:Y:S04]  /*1f30*/  LDL.U8 R28, [R34] ;  /* 0x00000000221c7983 */ /* 0x000ea80000100000 */
[----:B------:R-:W3:Y:S01]  /*1f40*/  LDG.E.U8 R25, desc[UR6][R2.64] ;  /* 0x0000000602197981 */ /* 0x000ee2000c1e1100 */
[----:B------:R-:W-:Y:S02]  /*1f50*/  VIADD R24, R24, 0x1 ;  /* 0x0000000118187836 */ /* 0x000fe40000000000 */
[----:B--2---:R-:W-:Y:S02]  /*1f60*/  VIADD R30, R28, 0xffffffbf ;  /* 0xffffffbf1c1e7836 */ /* 0x004fe40000000000 */
[----:B---3--:R-:W-:-:S03]  /*1f70*/  VIADD R32, R25, 0xffffffbf ;  /* 0xffffffbf19207836 */ /* 0x008fc60000000000 */
[----:B------:R-:W-:Y:S02]  /*1f80*/  LOP3.LUT R30, R30, 0xff, RZ, 0xc0, !PT ;  /* 0x000000ff1e1e7812 */ /* 0x000fe400078ec0ff */
[----:B------:R-:W-:Y:S02]  /*1f90*/  LOP3.LUT R32, R32, 0xff, RZ, 0xc0, !PT ;  /* 0x000000ff20207812 */ /* 0x000fe400078ec0ff */
[----:B------:R-:W-:Y:S02]  /*1fa0*/  ISETP.GE.U32.AND P0, PT, R30, 0x1a, PT ;  /* 0x0000001a1e00780c */ /* 0x000fe40003f06070 */
[----:B------:R-:W-:-:S11]  /*1fb0*/  ISETP.GE.U32.AND P1, PT, R32, 0x1a, PT ;  /* 0x0000001a2000780c */ /* 0x000fd60003f26070 */
[----:B------:R-:W-:Y:S02]  /*1fc0*/  @!P0 VIADD R28, R28, 0x20 ;  /* 0x000000201c1c8836 */ /* 0x000fe40000000000 */
[----:B------:R-:W-:Y:S01]  /*1fd0*/  @!P1 VIADD R25, R25, 0x20 ;  /* 0x0000002019199836 */ /* 0x000fe20000000000 */
[----:B0-----:R-:W-:Y:S02]  /*1fe0*/  ISETP.NE.AND P1, PT, R24, UR8, PT ;  /* 0x0000000818007c0c */ /* 0x001fe4000bf25270 */
[----:B------:R-:W-:Y:S02]  /*1ff0*/  LOP3.LUT R28, R28, 0xff, RZ, 0xc0, !PT ;  /* 0x000000ff1c1c7812 */ /* 0x000fe400078ec0ff */
[----:B------:R-:W-:-:S04]  /*2000*/  LOP3.LUT R25, R25, 0xff, RZ, 0xc0, !PT ;  /* 0x000000ff19197812 */ /* 0x000fc800078ec0ff */
[----:B------:R-:W-:-:S13]  /*2010*/  ISETP.NE.AND P0, PT, R28, R25, PT ;  /* 0x000000191c00720c */ /* 0x000fda0003f05270 */
[----:B------:R-:W-:Y:S05]  /*2020*/  @P0 EXIT ;  /* 0x000000000000094d */ /* 0x000fea0003800000 */
[----:B------:R-:W-:Y:S05]  /*2030*/  @P1 BRA `(.L_x_3) ;  /* 0xfffffffc00b01947 */ /* 0x000fea000383ffff */
.L_x_0:
[----:B------:R-:W-:Y:S01]  /*2040*/  BSSY.RECONVERGENT B0, `(.L_x_4) ;  /* 0x0000008000007945 */ /* 0x000fe20003800200 */
[----:B------:R-:W-:-:S07]  /*2050*/  IMAD.MOV.U32 R2, RZ, RZ, RZ ;  /* 0x000000ffff027224 */ /* 0x000fce00078e00ff */
.L_x_5:
[----:B------:R-:W-:-:S06]  /*2060*/  IMAD.IADD R3, R1, 0x1, R2 ;  /* 0x0000000101037824 */ /* 0x000fcc00078e0202 */
[----:B------:R-:W2:Y:S01]  /*2070*/  LDL.U8 R3, [R3] ;  /* 0x0000000003037983 */ /* 0x000ea20000100000 */
[----:B------:R-:W-:Y:S02]  /*2080*/  IMAD.MOV.U32 R24, RZ, RZ, R2 ;  /* 0x000000ffff187224 */ /* 0x000fe400078e0002 */
[----:B------:R-:W-:Y:S01]  /*2090*/  VIADD R2, R2, 0x1 ;  /* 0x0000000102027836 */ /* 0x000fe20000000000 */
[----:B--2---:R-:W-:-:S13]  /*20a0*/  ISETP.NE.AND P0, PT, R3, RZ, PT ;  /* 0x000000ff0300720c */ /* 0x004fda0003f05270 */
[----:B------:R-:W-:Y:S05]  /*20b0*/  @P0 BRA `(.L_x_5) ;  /* 0xfffffffc00e80947 */ /* 0x000fea000383ffff */
[----:B------:R-:W-:Y:S05]  /*20c0*/  BSYNC.RECONVERGENT B0 ;  /* 0x0000000000007941 */ /* 0x000fea0003800200 */
.L_x_4:
[----:B------:R-:W0:Y:S02]  /*20d0*/  LDCU UR9, c[0x0][0x3b8] ;  /* 0x00007700ff0977ac */ /* 0x000e240008000800 */
[----:B0-----:R-:W-:-:S13]  /*20e0*/  ISETP.GE.AND P0, PT, R24, UR9, PT ;  /* 0x0000000918007c0c */ /* 0x001fda000bf06270 */
[----:B------:R-:W-:Y:S05]  /*20f0*/  @!P0 EXIT ;  /* 0x000000000000894d */ /* 0x000fea0003800000 */
[----:B------:R-:W-:Y:S01]  /*2100*/  UISETP.GE.AND UP0, UPT, UR9, 0x1, UPT ;  /* 0x000000010900788c */ /* 0x000fe2000bf06270 */
[----:B------:R-:W-:Y:S08]  /*2110*/  BSSY.RECONVERGENT B0, `(.L_x_6) ;  /* 0x0000034000007945 */ /* 0x000ff00003800200 */
[----:B------:R-:W-:Y:S05]  /*2120*/  BRA.U !UP0, `(.L_x_7) ;  /* 0x0000000108c87547 */ /* 0x000fea000b800000 */
[----:B------:R-:W0:Y:S01]  /*2130*/  LDCU.U8 UR4, c[0x0][0x3bc] ;  /* 0x00007780ff0477ac */ /* 0x000e220008000000 */
[----:B------:R-:W-:Y:S01]  /*2140*/  VIADD R24, R24, -UR9 ;  /* 0x8000000918187c36 */ /* 0x000fe20008000000 */
[----:B0-----:R-:W-:-:S04]  /*2150*/  UPRMT UR4, UR4, 0x8880, URZ ;  /* 0x0000888004047896 */ /* 0x001fc800080000ff */
[----:B------:R-:W-:-:S09]  /*2160*/  UISETP.NE.AND UP0, UPT, UR4, URZ, UPT ;  /* 0x000000ff0400728c */ /* 0x000fd2000bf05270 */
[----:B------:R-:W-:Y:S05]  /*2170*/  BRA.U !UP0, `(.L_x_8) ;  /* 0x0000000108507547 */ /* 0x000fea000b800000 */
[----:B------:R-:W0:Y:S01]  /*2180*/  LDC.64 R2, c[0x0][0x3b0] ;  /* 0x0000ec00ff027b82 */ /* 0x000e220000000a00 */
[----:B------:R-:W-:Y:S01]  /*2190*/  IMAD.IADD R25, R1, 0x1, R24 ;  /* 0x0000000101197824 */ /* 0x000fe200078e0218 */
[----:B------:R-:W1:Y:S01]  /*21a0*/  LDCU UR8, c[0x0][0x3b8] ;  /* 0x00007700ff0877ac */ /* 0x000e620008000800 */
[----:B------:R-:W2:Y:S04]  /*21b0*/  LDCU.64 UR4, c[0x0][0x3b0] ;  /* 0x00007600ff0477ac */ /* 0x000ea80008000a00 */
[----:B------:R-:W3:Y:S04]  /*21c0*/  LDL.U8 R25, [R25] ;  /* 0x0000000019197983 */ /* 0x000ee80000100000 */
[----:B0-----:R-:W3:Y:S02]  /*21d0*/  LDG.E.U8 R2, desc[UR6][R2.64] ;  /* 0x0000000602027981 */ /* 0x001ee4000c1e1100 */
[----:B---3--:R-:W-:-:S13]  /*21e0*/  ISETP.NE.AND P0, PT, R25, R2, PT ;  /* 0x000000021900720c */ /* 0x008fda0003f05270 */
[----:B-12---:R-:W-:Y:S05]  /*21f0*/  @P0 EXIT ;  /* 0x000000000000094d */ /* 0x006fea0003800000 */
[----:B------:R-:W-:-:S07]  /*2200*/  IMAD.MOV.U32 R25, RZ, RZ, RZ ;  /* 0x000000ffff197224 */ /* 0x000fce00078e00ff */
.L_x_9:
[----:B------:R-:W-:-:S05]  /*2210*/  VIADD R25, R25, 0x1 ;  /* 0x0000000119197836 */ /* 0x000fca0000000000 */
[----:B------:R-:W-:-:S13]  /*2220*/  ISETP.NE.AND P0, PT, R25, UR8, PT ;  /* 0x0000000819007c0c */ /* 0x000fda000bf05270 */
[----:B------:R-:W-:Y:S05]  /*2230*/  @!P0 BRA `(.L_x_7) ;  /* 0x0000000000848947 */ /* 0x000fea0003800000 */
[----:B------:R-:W-:Y:S02]  /*2240*/  IADD3 R2, P0, PT, R25, UR4, RZ ;  /* 0x0000000419027c10 */ /* 0x000fe4000ff1e0ff */
[----:B------:R-:W-:-:S03]  /*2250*/  IADD3 R28, PT, PT, R1, R24, R25 ;  /* 0x00000018011c7210 */ /* 0x000fc60007ffe019 */
[----:B------:R-:W-:-:S03]  /*2260*/  IMAD.X R3, RZ, RZ, UR5, P0 ;  /* 0x00000005ff037e24 */ /* 0x000fc600080e06ff */
[----:B------:R-:W2:Y:S04]  /*2270*/  LDL.U8 R28, [R28] ;  /* 0x000000001c1c7983 */ /* 0x000ea80000100000 */
[----:B------:R-:W2:Y:S02]  /*2280*/  LDG.E.U8 R2, desc[UR6][R2.64] ;  /* 0x0000000602027981 */ /* 0x000ea4000c1e1100 */
[----:B--2---:R-:W-:-:S13]  /*2290*/  ISETP.NE.AND P0, PT, R28, R2, PT ;  /* 0x000000021c00720c */ /* 0x004fda0003f05270 */
[----:B------:R-:W-:Y:S05]  /*22a0*/  @!P0 BRA `(.L_x_9) ;  /* 0xfffffffc00d88947 */ /* 0x000fea000383ffff */
[----:B------:R-:W-:Y:S05]  /*22b0*/  EXIT ;  /* 0x000000000000794d */ /* 0x000fea0003800000 */
.L_x_8:
[----:B------:R-:W0:Y:S01]  /*22c0*/  LDCU UR12, c[0x0][0x3b8] ;  /* 0x00007700ff0c77ac */ /* 0x000e220008000800 */
[----:B------:R-:W1:Y:S01]  /*22d0*/  LDCU.64 UR10, c[0x0][0x3b0] ;  /* 0x00007600ff0a77ac */ /* 0x000e620008000a00 */
[----:B------:R-:W-:-:S05]  /*22e0*/  UMOV UR4, URZ ;  /* 0x000000ff00047c82 */ /* 0x000fca0008000000 */
.L_x_10:
[----:B-1----:R-:W-:Y:S02]  /*22f0*/  UIADD3 UR5, UP0, UPT, UR4, UR10, URZ ;  /* 0x0000000a04057290 */ /* 0x002fe4000ff1e0ff */
[----:B------:R-:W-:Y:S02]  /*2300*/  IADD3 R34, PT, PT, R1, UR4, R24 ;  /* 0x0000000401227c10 */ /* 0x000fe4000fffe018 */
[----:B------:R-:W-:Y:S02]  /*2310*/  UIADD3.X UR8, UPT, UPT, URZ, UR11, URZ, UP0, !UPT ;  /* 0x0000000bff087290 */ /* 0x000fe400087fe4ff */
[----:B------:R-:W-:Y:S01]  /*2320*/  IMAD.U32 R2, RZ, RZ, UR5 ;  /* 0x00000005ff027e24 */ /* 0x000fe2000f8e00ff */
[----:B------:R-:W2:Y:S03]  /*2330*/  LDL.U8 R28, [R34] ;  /* 0x00000000221c7983 */ /* 0x000ea60000100000 */
[----:B------:R-:W-:-:S05]  /*2340*/  IMAD.U32 R3, RZ, RZ, UR8 ;  /* 0x00000008ff037e24 */ /* 0x000fca000f8e00ff */
[----:B------:R-:W3:Y:S01]  /*2350*/  LDG.E.U8 R25, desc[UR6][R2.64] ;  /* 0x0000000602197981 */ /* 0x000ee2000c1e1100 */
[----:B------:R-:W-:-:S04]  /*2360*/  UIADD3 UR4, UPT, UPT, UR4, 0x1, URZ ;  /* 0x0000000104047890 */ /* 0x000fc8000fffe0ff */
[----:B0-----:R-:W-:Y:S01]  /*2370*/  UISETP.NE.AND UP0, UPT, UR4, UR12, UPT ;  /* 0x0000000c0400728c */ /* 0x001fe2000bf05270 */
[----:B--2---:R-:W-:Y:S02]  /*2380*/  VIADD R30, R28, 0xffffffbf ;  /* 0xffffffbf1c1e7836 */ /* 0x004fe40000000000 */
[----:B---3--:R-:W-:-:S03]  /*2390*/  VIADD R32, R25, 0xffffffbf ;  /* 0xffffffbf19207836 */ /* 0x008fc60000000000 */
[----:B------:R-:W-:Y:S02]  /*23a0*/  LOP3.LUT R30, R30, 0xff, RZ, 0xc0, !PT ;  /* 0x000000ff1e1e7812 */ /* 0x000fe400078ec0ff */
[----:B------:R-:W-:Y:S02]  /*23b0*/  LOP3.LUT R32, R32, 0xff, RZ, 0xc0, !PT ;  /* 0x000000ff20207812 */ /* 0x000fe400078ec0ff */
[----:B------:R-:W-:Y:S02]  /*23c0*/  ISETP.GE.U32.AND P0, PT, R30, 0x1a, PT ;  /* 0x0000001a1e00780c */ /* 0x000fe40003f06070 */
[----:B------:R-:W-:-:S11]  /*23d0*/  ISETP.GE.U32.AND P1, PT, R32, 0x1a, PT ;  /* 0x0000001a2000780c */ /* 0x000fd60003f26070 */
[----:B------:R-:W-:Y:S02]  /*23e0*/  @!P0 VIADD R28, R28, 0x20 ;  /* 0x000000201c1c8836 */ /* 0x000fe40000000000 */
[----:B------:R-:W-:-:S03]  /*23f0*/  @!P1 VIADD R25, R25, 0x20 ;  /* 0x0000002019199836 */ /* 0x000fc60000000000 */
[----:B------:R-:W-:Y:S02]  /*2400*/  LOP3.LUT R28, R28, 0xff, RZ, 0xc0, !PT ;  /* 0x000000ff1c1c7812 */ /* 0x000fe400078ec0ff */
[----:B------:R-:W-:-:S04]  /*2410*/  LOP3.LUT R25, R25, 0xff, RZ, 0xc0, !PT ;  /* 0x000000ff19197812 */ /* 0x000fc800078ec0ff */
[----:B------:R-:W-:-:S13]  /*2420*/  ISETP.NE.AND P0, PT, R28, R25, PT ;  /* 0x000000191c00720c */ /* 0x000fda0003f05270 */
[----:B------:R-:W-:Y:S05]  /*2430*/  @P0 EXIT ;  /* 0x000000000000094d */ /* 0x000fea0003800000 */
[----:B------:R-:W-:Y:S05]  /*2440*/  BRA.U UP0, `(.L_x_10) ;  /* 0xfffffffd00a87547 */ /* 0x000fea000b83ffff */
.L_x_7:
[----:B------:R-:W-:Y:S05]  /*2450*/  BSYNC.RECONVERGENT B0 ;  /* 0x0000000000007941 */ /* 0x000fea0003800200 */
.L_x_6:
[----:B------:R-:W0:Y:S01]  /*2460*/  LDC.64 R2, c[0x0][0x398] ;  /* 0x0000e600ff027b82 */ /* 0x000e220000000a00 */
[----:B------:R-:W-:-:S05]  /*2470*/  IMAD.MOV.U32 R25, RZ, RZ, 0x1 ;  /* 0x00000001ff197424 */ /* 0x000fca00078e00ff */
[----:B0-----:R-:W2:Y:S02]  /*2480*/  ATOMG.E.EXCH.STRONG.GPU PT, R2, desc[UR6][R2.64], R25 ;  /* 0x80000019020279a8 */ /* 0x001ea4000c1ef106 */
[----:B--2---:R-:W-:-:S13]  /*2490*/  ISETP.NE.AND P0, PT, R2, RZ, PT ;  /* 0x000000ff0200720c */ /* 0x004fda0003f05270 */
[----:B------:R-:W-:Y:S05]  /*24a0*/  @P0 EXIT ;  /* 0x000000000000094d */ /* 0x000fea0003800000 */
[----:B------:R-:W0:Y:S02]  /*24b0*/  LDC.64 R2, c[0x0][0x390] ;  /* 0x0000e400ff027b82 */ /* 0x000e240000000a00 */
[----:B0-----:R-:W-:Y:S04]  /*24c0*/  STG.E.U8 desc[UR6][R2.64], R0 ;  /* 0x0000000002007986 */ /* 0x001fe8000c101106 */
[----:B------:R-:W-:Y:S04]  /*24d0*/  STG.E.U8 desc[UR6][R2.64+0x1], R4 ;  /* 0x0000010402007986 */ /* 0x000fe8000c101106 */
        /* <DEDUP_REMOVED lines=29> */
[----:B------:R-:W-:Y:S01]  /*26b0*/  STG.E.U8 desc[UR6][R2.64+0x1f], R26 ;  /* 0x00001f1a02007986 */ /* 0x000fe2000c101106 */
[----:B------:R-:W-:Y:S05]  /*26c0*/  EXIT ;  /* 0x000000000000794d */ /* 0x000fea0003800000 */
.L_x_11:
[----:B------:R-:W-:-:S00]  /*26d0*/  BRA `(.L_x_11) ;  /* 0xfffffffc00fc7947 */ /* 0x000fc0000383ffff */
[----:B------:R-:W-:-:S00]  /*26e0*/  NOP ;  /* 0x0000000000007918 */ /* 0x000fc00000000000 */
        /* <DEDUP_REMOVED lines=9> */
.L_x_34:


//--------------------- .text.generate_keypairs   --------------------------
	.section	.text.generate_keypairs,"ax",@progbits
	.align	128
        .global         generate_keypairs
        .type           generate_keypairs,@function
        .size           generate_keypairs,(.L_x_35 - generate_keypairs)
        .other          generate_keypairs,@"STO_CUDA_ENTRY STV_DEFAULT"
generate_keypairs:
.text.generate_keypairs:
[----:B------:R-:W-:Y:S01]  /*0000*/  LDC R1, c[0x0][0x37c] ;  /* 0x0000df00ff017b82 */ /* 0x000fe20000000800 */
[----:B------:R-:W0:Y:S07]  /*0010*/  S2R R0, SR_TID.X ;  /* 0x0000000000007919 */ /* 0x000e2e0000002100 */
[----:B------:R-:W0:Y:S01]  /*0020*/  S2UR UR4, SR_CTAID.X ;  /* 0x00000000000479c3 */ /* 0x000e220000002500 */
[----:B------:R-:W1:Y:S07]  /*0030*/  LDCU UR5, c[0x0][0x388] ;  /* 0x00007100ff0577ac */ /* 0x000e6e0008000800 */
[----:B------:R-:W0:Y:S02]  /*0040*/  LDC R5, c[0x0][0x360] ;  /* 0x0000d800ff057b82 */ /* 0x000e240000000800 */
[----:B0-----:R-:W-:-:S05]  /*0050*/  IMAD R5, R5, UR4, R0 ;  /* 0x0000000405057c24 */ /* 0x001fca000f8e0200 */
[----:B-1----:R-:W-:-:S13]  /*0060*/  ISETP.GE.AND P0, PT, R5, UR5, PT ;  /* 0x0000000505007c0c */ /* 0x002fda000bf06270 */
[----:B------:R-:W-:Y:S05]  /*0070*/  @P0 EXIT ;  /* 0x000000000000094d */ /* 0x000fea0003800000 */
[----:B------:R-:W0:Y:S01]  /*0080*/  LDCU.64 UR6, c[0x0][0x380] ;  /* 0x00007000ff0677ac */ /* 0x000e220008000a00 */
[C---:B------:R-:W-:Y:S01]  /*0090*/  IMAD.SHL.U32 R0, R5.reuse, 0x20, RZ ;  /* 0x0000002005007824 */ /* 0x040fe200078e00ff */
[C---:B------:R-:W-:Y:S01]  /*00a0*/  IADD3 R9, PT, PT, R5.reuse, 0x2, RZ ;  /* 0x0000000205097810 */ /* 0x040fe20007ffe0ff */
[C---:B------:R-:W-:Y:S01]  /*00b0*/  VIADD R7, R5.reuse, 0x1 ;  /* 0x0000000105077836 */ /* 0x040fe20000000000 */
[----:B------:R-:W1:Y:S01]  /*00c0*/  LDCU.64 UR4, c[0x0][0x358] ;  /* 0x00006b00ff0477ac */ /* 0x000e620008000a00 */
[C---:B------:R-:W-:Y:S01]  /*00d0*/  VIADD R11, R5.reuse, 0x3 ;  /* 0x00000003050b7836 */ /* 0x040fe20000000000 */
[C---:B------:R-:W-:Y:S01]  /*00e0*/  IADD3 R13, PT, PT, R5.reuse, 0x4, RZ ;  /* 0x00000004050d7810 */ /* 0x040fe20007ffe0ff */
[C---:B------:R-:W-:Y:S01]  /*00f0*/  VIADD R15, R5.reuse, 0x5 ;  /* 0x00000005050f7836 */ /* 0x040fe20000000000 */
[C---:B------:R-:W-:Y:S01]  /*0100*/  IADD3 R17, PT, PT, R5.reuse, 0x6, RZ ;  /* 0x0000000605117810 */ /* 0x040fe20007ffe0ff */
[C---:B------:R-:W-:Y:S01]  /*0110*/  VIADD R19, R5.reuse, 0x7 ;  /* 0x0000000705137836 */ /* 0x040fe20000000000 */
[C---:B------:R-:W-:Y:S01]  /*0120*/  IADD3 R21, PT, PT, R5.reuse, 0x8, RZ ;  /* 0x0000000805157810 */ /* 0x040fe20007ffe0ff */
[C---:B------:R-:W-:Y:S01]  /*0130*/  VIADD R25, R5.reuse, 0xb ;  /* 0x0000000b05197836 */ /* 0x040fe20000000000 */
[----:B------:R-:W-:-:S02]  /*0140*/  IADD3 R23, PT, PT, R5, 0xa, RZ ;  /* 0x0000000a05177810 */ /* 0x000fc40007ffe0ff */
[----:B0-----:R-:W-:-:S04]  /*0150*/  IADD3 R2, P0, PT, R0, UR6, RZ ;  /* 0x0000000600027c10 */ /* 0x001fc8000ff1e0ff */
[----:B------:R-:W-:-:S05]  /*0160*/  LEA.HI.X.SX32 R3, R0, UR7, 0x1, P0 ;  /* 0x0000000700037c11 */ /* 0x000fca00080f0eff */
[----:B-1----:R0:W-:Y:S04]  /*0170*/  STG.E.U8 desc[UR4][R2.64+0x1], R7 ;  /* 0x0000010702007986 */ /* 0x0021e8000c101104 */
[----:B------:R1:W-:Y:S04]  /*0180*/  STG.E.U8 desc[UR4][R2.64+0x2], R9 ;  /* 0x0000020902007986 */ /* 0x0003e8000c101104 */
[----:B------:R2:W-:Y:S01]  /*0190*/  STG.E.U8 desc[UR4][R2.64+0x3], R11 ;  /* 0x0000030b02007986 */ /* 0x0005e2000c101104 */
[----:B0-----:R-:W-:-:S03]  /*01a0*/  VIADD R7, R5, 0x9 ;  /* 0x0000000905077836 */ /* 0x001fc60000000000 */
[----:B------:R0:W-:Y:S01]  /*01b0*/  STG.E.U8 desc[UR4][R2.64+0x4], R13 ;  /* 0x0000040d02007986 */ /* 0x0001e2000c101104 */
[----:B-1----:R-:W-:-:S03]  /*01c0*/  IADD3 R9, PT, PT, R5, 0xc, RZ ;  /* 0x0000000c05097810 */ /* 0x002fc60007ffe0ff */
[----:B------:R1:W-:Y:S01]  /*01d0*/  STG.E.U8 desc[UR4][R2.64+0x5], R15 ;  /* 0x0000050f02007986 */ /* 0x0003e2000c101104 */
[----:B--2---:R-:W-:-:S03]  /*01e0*/  VIADD R11, R5, 0xd ;  /* 0x0000000d050b7836 */ /* 0x004fc60000000000 */
[----:B------:R2:W-:Y:S04]  /*01f0*/  STG.E.U8 desc[UR4][R2.64+0x6], R17 ;  /* 0x0000061102007986 */ /* 0x0005e8000c101104 */
[----:B------:R3:W-:Y:S01]  /*0200*/  STG.E.U8 desc[UR4][R2.64+0x7], R19 ;  /* 0x0000071302007986 */ /* 0x0007e2000c101104 */
[----:B0-----:R-:W-:-:S03]  /*0210*/  IADD3 R13, PT, PT, R5, 0xe, RZ ;  /* 0x0000000e050d7810 */ /* 0x001fc60007ffe0ff */
[----:B------:R0:W-:Y:S01]  /*0220*/  STG.E.U8 desc[UR4][R2.64+0x8], R21 ;  /* 0x0000081502007986 */ /* 0x0001e2000c101104 */
[----:B-1----:R-:W-:-:S03]  /*0230*/  VIADD R15, R5, 0xf ;  /* 0x0000000f050f7836 */ /* 0x002fc60000000000 */
[----:B------:R1:W-:Y:S01]  /*0240*/  STG.E.U8 desc[UR4][R2.64+0x9], R7 ;  /* 0x0000090702007986 */ /* 0x0003e2000c101104 */
[----:B--2---:R-:W-:-:S03]  /*0250*/  IADD3 R17, PT, PT, R5, 0x10, RZ ;  /* 0x0000001005117810 */ /* 0x004fc60007ffe0ff */
[----:B------:R2:W-:Y:S01]  /*0260*/  STG.E.U8 desc[UR4][R2.64+0xa], R23 ;  /* 0x00000a1702007986 */ /* 0x0005e2000c101104 */
[----:B---3--:R-:W-:-:S03]  /*0270*/  IADD3 R19, PT, PT, R5, 0x12, RZ ;  /* 0x0000001205137810 */ /* 0x008fc60007ffe0ff */
[----:B------:R3:W-:Y:S01]  /*0280*/  STG.E.U8 desc[UR4][R2.64+0xb], R25 ;  /* 0x00000b1902007986 */ /* 0x0007e2000c101104 */
[C---:B0-----:R-:W-:Y:S02]  /*0290*/  VIADD R21, R5.reuse, 0x13 ;  /* 0x0000001305157836 */ /* 0x041fe40000000000 */
[C---:B-1----:R-:W-:Y:S01]  /*02a0*/  VIADD R7, R5.reuse, 0x11 ;  /* 0x0000001105077836 */ /* 0x042fe20000000000 */
[----:B------:R0:W-:Y:S01]  /*02b0*/  STG.E.U8 desc[UR4][R2.64+0xc], R9 ;  /* 0x00000c0902007986 */ /* 0x0001e2000c101104 */
[----:B--2---:R-:W-:-:S03]  /*02c0*/  IADD3 R23, PT, PT, R5, 0x14, RZ ;  /* 0x0000001405177810 */ /* 0x004fc60007ffe0ff */
[----:B------:R1:W-:Y:S01]  /*02d0*/  STG.E.U8 desc[UR4][R2.64+0xd], R11 ;  /* 0x00000d0b02007986 */ /* 0x0003e2000c101104 */
[----:B---3--:R-:W-:-:S03]  /*02e0*/  VIADD R25, R5, 0x15 ;  /* 0x0000001505197836 */ /* 0x008fc60000000000 */
        /* <DEDUP_REMOVED lines=8> */
[----:B---3--:R-:W-:-:S03]  /*0370*/  VIADD R15, R5, 0x19 ;  /* 0x00000019050f7836 */ /* 0x008fc60000000000 */
[----:B------:R3:W-:Y:S01]  /*0380*/  STG.E.U8 desc[UR4][R2.64+0x13], R21 ;  /* 0x0000131502007986 */ /* 0x0007e2000c101104 */
[----:B0-----:R-:W-:-:S03]  /*0390*/  IADD3 R17, PT, PT, R5, 0x1a, RZ ;  /* 0x0000001a05117810 */ /* 0x001fc60007ffe0ff */
[----:B------:R0:W-:Y:S01]  /*03a0*/  STG.E.U8 desc[UR4][R2.64+0x14], R23 ;  /* 0x0000141702007986 */ /* 0x0001e2000c101104 */
[----:B-1----:R-:W-:-:S03]  /*03b0*/  VIADD R7, R5, 0x1b ;  /* 0x0000001b05077836 */ /* 0x002fc60000000000 */
[----:B------:R1:W-:Y:S01]  /*03c0*/  STG.E.U8 desc[UR4][R2.64+0x15], R25 ;  /* 0x0000151902007986 */ /* 0x0003e2000c101104 */
[C---:B--2---:R-:W-:Y:S01]  /*03d0*/  IADD3 R19, PT, PT, R5.reuse, 0x1c, RZ ;  /* 0x0000001c05137810 */ /* 0x044fe20007ffe0ff */
[C---:B---3--:R-:W-:Y:S02]  /*03e0*/  VIADD R21, R5.reuse, 0x1d ;  /* 0x0000001d05157836 */ /* 0x048fe40000000000 */
[----:B------:R-:W-:Y:S01]  /*03f0*/  STG.E.U8 desc[UR4][R2.64+0x16], R9 ;  /* 0x0000160902007986 */ /* 0x000fe2000c101104 */
[----:B0-----:R-:W-:-:S03]  /*0400*/  IADD3 R23, PT, PT, R5, 0x1e, RZ ;  /* 0x0000001e05177810 */ /* 0x001fc60007ffe0ff */
[----:B------:R-:W-:Y:S01]  /*0410*/  STG.E.U8 desc[UR4][R2.64+0x17], R11 ;  /* 0x0000170b02007986 */ /* 0x000fe2000c101104 */
[----:B-1----:R-:W-:-:S03]  /*0420*/  VIADD R25, R5, 0x1f ;  /* 0x0000001f05197836 */ /* 0x002fc60000000000 */
        /* <DEDUP_REMOVED lines=10> */
.L_x_12:
        /* <DEDUP_REMOVED lines=11> */
.L_x_35:


//--------------------- .text.generate_and_check_keypairs --------------------------
	.section	.text.generate_and_check_keypairs,"ax",@progbits
	.align	128
        .global         generate_and_check_keypairs
        .type           generate_and_check_keypairs,@function
        .size           generate_and_check_keypairs,(.L_x_36 - generate_and_check_keypairs)
        .other          generate_and_check_keypairs,@"STO_CUDA_ENTRY STV_DEFAULT"
generate_and_check_keypairs:
.text.generate_and_check_keypairs:
        /* <DEDUP_REMOVED lines=280> */
[----:B------:R-:W-:Y:S01]  /*1180*/  IMAD.SHL.U32 R14, R13, 0x10, RZ ;  /* 0x000000100d0e7824 */ /* 0x000fe200078e00ff */
[----:B------:R-:W-:-:S04]  /*1190*/  LOP3.LUT R16, R16, R21, RZ, 0x3c, !PT ;  /* 0x0000001510107212 */ /* 0x000fc800078e3cff */
[----:B------:R-:W-:Y:S01]  /*11a0*/  LOP3.LUT R15, R13, R14, R15, 0x96, !PT ;  /* 0x0000000e0d0f7212 */ /* 0x000fe200078e960f */
[----:B------:R-:W-:Y:S01]  /*11b0*/  IMAD.X R29, RZ, RZ, UR5, P0 ;  /* 0x00000005ff1d7e24 */ /* 0x000fe200080e06ff */
[----:B------:R-:W-:Y:S01]  /*11c0*/  SHF.R.U32.HI R19, RZ, 0x2, R12 ;  /* 0x00000002ff137819 */ /* 0x000fe2000001160c */
[----:B------:R-:W-:Y:S01]  /*11d0*/  IMAD.SHL.U32 R17, R16, 0x2, RZ ;  /* 0x0000000210117824 */ /* 0x000fe200078e00ff */
[----:B------:R-:W-:Y:S01]  /*11e0*/  LOP3.LUT R14, R15, R18, RZ, 0x3c, !PT ;  /* 0x000000120f0e7212 */ /* 0x000fe200078e3cff */
[----:B------:R-:W0:Y:S01]  /*11f0*/  LDCU.64 UR4, c[0x0][0x388] ;  /* 0x00007100ff0477ac */ /* 0x000e220008000a00 */
[----:B------:R1:W5:Y:S03]  /*1200*/  LDG.E.U8.CONSTANT R28, desc[UR6][R28.64] ;  /* 0x000000061c1c7981 */ /* 0x000366000c1e9100 */
[----:B------:R-:W-:Y:S01]  /*1210*/  IMAD.SHL.U32 R15, R14, 0x10, RZ ;  /* 0x000000100e0f7824 */ /* 0x000fe200078e00ff */
[----:B------:R-:W-:-:S04]  /*1220*/  SHF.R.U32.HI R18, RZ, 0x2, R11 ;  /* 0x00000002ff127819 */ /* 0x000fc8000001160b */
[----:B------:R-:W-:Y:S02]  /*1230*/  LOP3.LUT R15, R14, R15, R17, 0x96, !PT ;  /* 0x0000000f0e0f7212 */ /* 0x000fe400078e9611 */
[----:B------:R-:W-:Y:S02]  /*1240*/  LOP3.LUT R18, R18, R11, RZ, 0x3c, !PT ;  /* 0x0000000b12127212 */ /* 0x000fe400078e3cff */
[----:B------:R-:W-:-:S03]  /*1250*/  LOP3.LUT R15, R15, R16, RZ, 0x3c, !PT ;  /* 0x000000100f0f7212 */ /* 0x000fc600078e3cff */
[----:B------:R-:W-:Y:S02]  /*1260*/  IMAD.SHL.U32 R17, R18, 0x2, RZ ;  /* 0x0000000212117824 */ /* 0x000fe400078e00ff */
[----:B------:R-:W-:Y:S01]  /*1270*/  IMAD.SHL.U32 R16, R15, 0x10, RZ ;  /* 0x000000100f107824 */ /* 0x000fe200078e00ff */
[----:B------:R-:W-:-:S04]  /*1280*/  LOP3.LUT R19, R19, R12, RZ, 0x3c, !PT ;  /* 0x0000000c13137212 */ /* 0x000fc800078e3cff */
[----:B------:R-:W-:-:S04]  /*1290*/  LOP3.LUT R17, R15, R16, R17, 0x96, !PT ;  /* 0x000000100f117212 */ /* 0x000fc800078e9611 */
        /* <DEDUP_REMOVED lines=109> */
[----:B------:R-:W-:-:S05]  /*1970*/  IMAD.SHL.U32 R36, R24, 0x20, RZ ;  /* 0x0000002018247824 */ /* 0x000fca00078e00ff */
[----:B0-----:R-:W-:Y:S01]  /*1980*/  IADD3 R24, P0, PT, R36, UR4, RZ ;  /* 0x0000000424187c10 */ /* 0x001fe2000ff1e0ff */
[----:B------:R-:W0:Y:S01]  /*1990*/  LDCU.U8 UR4, c[0x0][0x3ac] ;  /* 0x00007580ff0477ac */ /* 0x000e220008000000 */
[----:B----4-:R-:W-:Y:S02]  /*19a0*/  PRMT R3, R3, 0x3340, R34 ;  /* 0x0000334003037816 */ /* 0x010fe40000000022 */
[----:B-----5:R-:W-:Y:S02]  /*19b0*/  PRMT R28, R28, 0x3340, R25 ;  /* 0x000033401c1c7816 */ /* 0x020fe40000000019 */
        /* <DEDUP_REMOVED lines=23> */
[----:B------:R-:W-:Y:S02]  /*1b30*/  IADD3 R26, PT, PT, R2, 0xa0, R26 ;  /* 0x000000a0021a7810 */ /* 0x000fe40007ffe01a */
[----:B------:R-:W-:Y:S02]  /*1b40*/  LEA.HI.X.SX32 R25, R36, UR5, 0x1, P0 ;  /* 0x0000000524197c11 */ /* 0x000fe400080f0eff */
[----:B------:R-:W-:Y:S02]  /*1b50*/  PRMT R2, R30, 0x5410, R32 ;  /* 0x000054101e027816 */ /* 0x000fe40000000020 */
        /* <DEDUP_REMOVED lines=35> */
[----:B0-----:R-:W-:-:S04]  /*1d90*/  UPRMT UR4, UR4, 0x8880, URZ ;  /* 0x0000888004047896 */ /* 0x001fc800080000ff */
[----:B------:R-:W-:Y:S01]  /*1da0*/  UISETP.NE.AND UP0, UPT, UR4, URZ, UPT ;  /* 0x000000ff0400728c */ /* 0x000fe2000bf05270 */
[----:B------:R-:W-:Y:S08]  /*1db0*/  BSSY.RECONVERGENT B0, `(.L_x_13) ;  /* 0x0000080000007945 */ /* 0x000ff00003800200 */
[----:B-1----:R-:W-:Y:S05]  /*1dc0*/  BRA.U UP0, `(.L_x_14) ;  /* 0x0000000500387547 */ /* 0x002fea000b800000 */
[----:B------:R-:W-:Y:S01]  /*1dd0*/  BSSY.RECONVERGENT B1, `(.L_x_15) ;  /* 0x0000008000017945 */ /* 0x000fe20003800200 */
[----:B------:R-:W-:-:S07]  /*1de0*/  IMAD.MOV.U32 R2, RZ, RZ, RZ ;  /* 0x000000ffff027224 */ /* 0x000fce00078e00ff */
.L_x_16:
[----:B------:R-:W-:-:S06]  /*1df0*/  IMAD.IADD R3, R1, 0x1, R2 ;  /* 0x0000000101037824 */ /* 0x000fcc00078e0202 */
[----:B------:R-:W2:Y:S01]  /*1e00*/  LDL.U8 R3, [R3] ;  /* 0x0000000003037983 */ /* 0x000ea20000100000 */
[----:B------:R-:W-:Y:S02]  /*1e10*/  IMAD.MOV.U32 R24, RZ, RZ, R2 ;  /* 0x000000ffff187224 */ /* 0x000fe400078e0002 */
[----:B------:R-:W-:Y:S01]  /*1e20*/  VIADD R2, R2, 0x1 ;  /* 0x0000000102027836 */ /* 0x000fe20000000000 */
[----:B--2---:R-:W-:-:S13]  /*1e30*/  ISETP.NE.AND P0, PT, R3, RZ, PT ;  /* 0x000000ff0300720c */ /* 0x004fda0003f05270 */
[----:B------:R-:W-:Y:S05]  /*1e40*/  @P0 BRA `(.L_x_16) ;  /* 0xfffffffc00e80947 */ /* 0x000fea000383ffff */
[----:B------:R-:W-:Y:S05]  /*1e50*/  BSYNC.RECONVERGENT B1 ;  /* 0x0000000000017941 */ /* 0x000fea0003800200 */
.L_x_15:
[----:B------:R-:W0:Y:S02]  /*1e60*/  LDCU UR5, c[0x0][0x3a8] ;  /* 0x00007500ff0577ac */ /* 0x000e240008000800 */
[----:B0-----:R-:W-:-:S13]  /*1e70*/  ISETP.GE.AND P0, PT, R24, UR5, PT ;  /* 0x0000000518007c0c */ /* 0x001fda000bf06270 */
[----:B------:R-:W-:Y:S05]  /*1e80*/  @!P0 EXIT ;  /* 0x000000000000894d */ /* 0x000fea0003800000 */
[----:B------:R-:W-:-:S09]  /*1e90*/  UISETP.GE.AND UP0, UPT, UR5, 0x1, UPT ;  /* 0x000000010500788c */ /* 0x000fd2000bf06270 */
[----:B------:R-:W-:Y:S05]  /*1ea0*/  BRA.U !UP0, `(.L_x_17) ;  /* 0x0000000508c07547 */ /* 0x000fea000b800000 */
[----:B------:R-:W0:Y:S01]  /*1eb0*/  LDCU.S8 UR4, c[0x0][0x3ad] ;  /* 0x000075a0ff0477ac */ /* 0x000e220008000200 */
[----:B------:R-:W-:Y:S01]  /*1ec0*/  VIADD R24, R24, -UR5 ;  /* 0x8000000518187c36 */ /* 0x000fe20008000000 */
[----:B0-----:R-:W-:-:S09]  /*1ed0*/  UISETP.NE.AND UP0, UPT, UR4, URZ, UPT ;  /* 0x000000ff0400728c */ /* 0x001fd2000bf05270 */
        /* <DEDUP_REMOVED lines=10> */
.L_x_19:
        /* <DEDUP_REMOVED lines=11> */
.L_x_18:
[----:B------:R-:W0:Y:S01]  /*2030*/  LDC.64 R2, c[0x0][0x3a0] ;  /* 0x0000e800ff027b82 */ /* 0x000e220000000a00 */
[----:B------:R-:W-:Y:S01]  /*2040*/  IMAD.IADD R34, R1, 0x1, R24 ;  /* 0x0000000101227824 */ /* 0x000fe200078e0218 */
[----:B------:R-:W1:Y:S04]  /*2050*/  LDCU UR4, c[0x0][0x3a8] ;  /* 0x00007500ff0477ac */ /* 0x000e680008000800 */
[----:B------:R-:W2:Y:S01]  /*2060*/  LDL.U8 R28, [R34] ;  /* 0x00000000221c7983 */ /* 0x000ea20000100000 */
[----:B------:R-:W3:Y:S03]  /*2070*/  LDCU.64 UR8, c[0x0][0x3a0] ;  /* 0x00007400ff0877ac */ /* 0x000ee60008000a00 */
[----:B0-----:R-:W4:Y:S01]  /*2080*/  LDG.E.U8 R25, desc[UR6][R2.64] ;  /* 0x0000000602197981 */ /* 0x001f22000c1e1100 */
[----:B--2---:R-:W-:-:S05]  /*2090*/  VIADD R30, R28, 0xffffffbf ;  /* 0xffffffbf1c1e7836 */ /* 0x004fca0000000000 */
[----:B------:R-:W-:-:S04]  /*20a0*/  LOP3.LUT R30, R30, 0xff, RZ, 0xc0, !PT ;  /* 0x000000ff1e1e7812 */ /* 0x000fc800078ec0ff */
[----:B------:R-:W-:Y:S01]  /*20b0*/  ISETP.GE.U32.AND P0, PT, R30, 0x1a, PT ;  /* 0x0000001a1e00780c */ /* 0x000fe20003f06070 */
[----:B----4-:R-:W-:-:S12]  /*20c0*/  VIADD R32, R25, 0xffffffbf ;  /* 0xffffffbf19207836 */ /* 0x010fd80000000000 */
[----:B------:R-:W-:Y:S01]  /*20d0*/  @!P0 VIADD R28, R28, 0x20 ;  /* 0x000000201c1c8836 */ /* 0x000fe20000000000 */
[----:B------:R-:W-:-:S04]  /*20e0*/  LOP3.LUT R32, R32, 0xff, RZ, 0xc0, !PT ;  /* 0x000000ff20207812 */ /* 0x000fc800078ec0ff */
[----:B------:R-:W-:Y:S02]  /*20f0*/  ISETP.GE.U32.AND P1, PT, R32, 0x1a, PT ;  /* 0x0000001a2000780c */ /* 0x000fe40003f26070 */
[----:B------:R-:W-:-:S11]  /*2100*/  LOP3.LUT R28, R28, 0xff, RZ, 0xc0, !PT ;  /* 0x000000ff1c1c7812 */ /* 0x000fd600078ec0ff */
[----:B------:R-:W-:-:S05]  /*2110*/  @!P1 VIADD R25, R25, 0x20 ;  /* 0x0000002019199836 */ /* 0x000fca0000000000 */
[----:B------:R-:W-:-:S04]  /*2120*/  LOP3.LUT R25, R25, 0xff, RZ, 0xc0, !PT ;  /* 0x000000ff19197812 */ /* 0x000fc800078ec0ff */
[----:B------:R-:W-:-:S13]  /*2130*/  ISETP.NE.AND P0, PT, R28, R25, PT ;  /* 0x000000191c00720c */ /* 0x000fda0003f05270 */
[----:B-1-3--:R-:W-:Y:S05]  /*2140*/  @P0 EXIT ;  /* 0x000000000000094d */ /* 0x00afea0003800000 */
[----:B------:R-:W-:-:S07]  /*2150*/  IMAD.MOV.U32 R25, RZ, RZ, RZ ;  /* 0x000000ffff197224 */ /* 0x000fce00078e00ff */
.L_x_20:
[----:B------:R-:W-:-:S05]  /*2160*/  VIADD R25, R25, 0x1 ;  /* 0x0000000119197836 */ /* 0x000fca0000000000 */
[----:B------:R-:W-:-:S13]  /*2170*/  ISETP.NE.AND P0, PT, R25, UR4, PT ;  /* 0x0000000419007c0c */ /* 0x000fda000bf05270 */
[----:B------:R-:W-:Y:S05]  /*2180*/  @!P0 BRA `(.L_x_17) ;  /* 0x0000000400088947 */ /* 0x000fea0003800000 */
[----:B------:R-:W-:Y:S02]  /*2190*/  IADD3 R2, P0, PT, R25, UR8, RZ ;  /* 0x0000000819027c10 */ /* 0x000fe4000ff1e0ff */
[----:B------:R-:W-:-:S03]  /*21a0*/  IADD3 R36, PT, PT, R1, R24, R25 ;  /* 0x0000001801247210 */ /* 0x000fc60007ffe019 */
[----:B------:R-:W-:Y:S02]  /*21b0*/  IMAD.X R3, RZ, RZ, UR9, P0 ;  /* 0x00000009ff037e24 */ /* 0x000fe400080e06ff */
[----:B------:R-:W2:Y:S04]  /*21c0*/  LDL.U8 R30, [R36] ;  /* 0x00000000241e7983 */ /* 0x000ea80000100000 */
[----:B------:R-:W3:Y:S01]  /*21d0*/  LDG.E.U8 R28, desc[UR6][R2.64] ;  /* 0x00000006021c7981 */ /* 0x000ee2000c1e1100 */
        /* <DEDUP_REMOVED lines=11> */
[----:B------:R-:W-:Y:S05]  /*2290*/  @!P0 BRA `(.L_x_20) ;  /* 0xfffffffc00b08947 */ /* 0x000fea000383ffff */
[----:B------:R-:W-:Y:S05]  /*22a0*/  EXIT ;  /* 0x000000000000794d */ /* 0x000fea0003800000 */
.L_x_14:
[----:B------:R-:W0:Y:S02]  /*22b0*/  LDCU UR4, c[0x0][0x3a8] ;  /* 0x00007500ff0477ac */ /* 0x000e240008000800 */
[----:B0-----:R-:W-:-:S09]  /*22c0*/  UISETP.GE.AND UP0, UPT, UR4, 0x1, UPT ;  /* 0x000000010400788c */ /* 0x001fd2000bf06270 */
[----:B------:R-:W-:Y:S05]  /*22d0*/  BRA.U !UP0, `(.L_x_17) ;  /* 0x0000000108b47547 */ /* 0x000fea000b800000 */
[----:B------:R-:W0:Y:S02]  /*22e0*/  LDCU.S8 UR4, c[0x0][0x3ad] ;  /* 0x000075a0ff0477ac */ /* 0x000e240008000200 */
[----:B0-----:R-:W-:-:S09]  /*22f0*/  UISETP.NE.AND UP0, UPT, UR4, URZ, UPT ;  /* 0x000000ff0400728c */ /* 0x001fd2000bf05270 */
[----:B------:R-:W-:Y:S05]  /*2300*/  BRA.U !UP0, `(.L_x_21) ;  /* 0x00000001084c7547 */ /* 0x000fea000b800000 */
[----:B------:R-:W0:Y:S01]  /*2310*/  LDC.64 R2, c[0x0][0x3a0] ;  /* 0x0000e800ff027b82 */ /* 0x000e220000000a00 */
[----:B------:R-:W2:Y:S01]  /*2320*/  LDL.U8 R25, [R1] ;  /* 0x0000000001197983 */ /* 0x000ea20000100000 */
[----:B------:R-:W1:Y:S01]  /*2330*/  LDCU UR4, c[0x0][0x3a8] ;  /* 0x00007500ff0477ac */ /* 0x000e620008000800 */
[----:B------:R-:W3:Y:S02]  /*2340*/  LDCU.64 UR8, c[0x0][0x3a0] ;  /* 0x00007400ff0877ac */ /* 0x000ee40008000a00 */
[----:B0-----:R-:W2:Y:S02]  /*2350*/  LDG.E.U8 R2, desc[UR6][R2.64] ;  /* 0x0000000602027981 */ /* 0x001ea4000c1e1100 */
[----:B--2---:R-:W-:-:S13]  /*2360*/  ISETP.NE.AND P0, PT, R25, R2, PT ;  /* 0x000000021900720c */ /* 0x004fda0003f05270 */
[----:B-1-3--:R-:W-:Y:S05]  /*2370*/  @P0 EXIT ;  /* 0x000000000000094d */ /* 0x00afea0003800000 */
[----:B------:R-:W-:-:S07]  /*2380*/  IMAD.MOV.U32 R24, RZ, RZ, RZ ;  /* 0x000000ffff187224 */ /* 0x000fce00078e00ff */
.L_x_22:
[----:B------:R-:W-:-:S05]  /*2390*/  VIADD R24, R24, 0x1 ;  /* 0x0000000118187836 */ /* 0x000fca0000000000 */
[----:B------:R-:W-:-:S13]  /*23a0*/  ISETP.NE.AND P0, PT, R24, UR4, PT ;  /* 0x0000000418007c0c */ /* 0x000fda000bf05270 */
[----:B------:R-:W-:Y:S05]  /*23b0*/  @!P0 BRA `(.L_x_17) ;  /* 0x00000000007c8947 */ /* 0x000fea0003800000 */
[----:B------:R-:W-:Y:S01]  /*23c0*/  IADD3 R2, P0, PT, R24, UR8, RZ ;  /* 0x0000000818027c10 */ /* 0x000fe2000ff1e0ff */
[----:B------:R-:W-:-:S04]  /*23d0*/  IMAD.IADD R25, R1, 0x1, R24 ;  /* 0x0000000101197824 */ /* 0x000fc800078e0218 */
[----:B------:R-:W-:Y:S02]  /*23e0*/  IMAD.X R3, RZ, RZ, UR9, P0 ;  /* 0x00000009ff037e24 */ /* 0x000fe400080e06ff */
[----:B------:R-:W2:Y:S04]  /*23f0*/  LDL.U8 R25, [R25] ;  /* 0x0000000019197983 */ /* 0x000ea80000100000 */
[----:B------:R-:W2:Y:S02]  /*2400*/  LDG.E.U8 R2, desc[UR6][R2.64] ;  /* 0x0000000602027981 */ /* 0x000ea4000c1e1100 */
[----:B--2---:R-:W-:-:S13]  /*2410*/  ISETP.NE.AND P0, PT, R25, R2, PT ;  /* 0x000000021900720c */ /* 0x004fda0003f05270 */
[----:B------:R-:W-:Y:S05]  /*2420*/  @!P0 BRA `(.L_x_22) ;  /* 0xfffffffc00d88947 */ /* 0x000fea000383ffff */
[----:B------:R-:W-:Y:S05]  /*2430*/  EXIT ;  /* 0x000000000000794d */ /* 0x000fea0003800000 */
.L_x_21:
[----:B------:R-:W-:Y:S01]  /*2440*/  IMAD.MOV.U32 R24, RZ, RZ, RZ ;  /* 0x000000ffff187224 */ /* 0x000fe200078e00ff */
[----:B------:R-:W0:Y:S01]  /*2450*/  LDCU UR8, c[0x0][0x3a8] ;  /* 0x00007500ff0877ac */ /* 0x000e220008000800 */
[----:B------:R-:W1:Y:S05]  /*2460*/  LDCU.64 UR4, c[0x0][0x3a0] ;  /* 0x00007400ff0477ac */ /* 0x000e6a0008000a00 */
.L_x_23:
        /* <DEDUP_REMOVED lines=20> */
.L_x_17:
[----:B------:R-:W-:Y:S05]  /*25b0*/  BSYNC.RECONVERGENT B0 ;  /* 0x0000000000007941 */ /* 0x000fea0003800200 */
.L_x_13:
        /* <DEDUP_REMOVED lines=39> */
.L_x_24:
        /* <DEDUP_REMOVED lines=13> */
.L_x_36:


//--------------------- .text.init_rng            --------------------------
	.section	.text.init_rng,"ax",@progbits
	.align	128
        .global         init_rng
        .type           init_rng,@function
        .size           init_rng,(.L_x_37 - init_rng)
        .other          init_rng,@"STO_CUDA_ENTRY STV_DEFAULT"
init_rng:
.text.init_rng:
        /* <DEDUP_REMOVED lines=8> */
[----:B------:R-:W0:Y:S01]  /*0080*/  LDC.64 R2, c[0x0][0x388] ;  /* 0x0000e200ff027b82 */ /* 0x000e220000000a00 */
[----:B------:R-:W1:Y:S01]  /*0090*/  LDCU.64 UR4, c[0x0][0x358] ;  /* 0x00006b00ff0477ac */ /* 0x000e620008000a00 */
[----:B------:R-:W-:Y:S01]  /*00a0*/  ISETP.NE.AND P0, PT, R13, RZ, PT ;  /* 0x000000ff0d00720c */ /* 0x000fe20003f05270 */
[----:B------:R-:W-:Y:S05]  /*00b0*/  BSSY.RECONVERGENT B0, `(.L_x_25) ;  /* 0x00000e1000007945 */ /* 0x000fea0003800200 */
[----:B------:R-:W2:Y:S01]  /*00c0*/  LDC.64 R6, c[0x0][0x380] ;  /* 0x0000e000ff067b82 */ /* 0x000ea20000000a00 */
[----:B0-----:R-:W-:Y:S02]  /*00d0*/  LOP3.LUT R0, R2, 0xaad26b49, RZ, 0x3c, !PT ;  /* 0xaad26b4902007812 */ /* 0x001fe400078e3cff */
[----:B------:R-:W-:-:S03]  /*00e0*/  LOP3.LUT R2, R3, 0xf7dcefdd, RZ, 0x3c, !PT ;  /* 0xf7dcefdd03027812 */ /* 0x000fc600078e3cff */
[----:B------:R-:W-:Y:S02]  /*00f0*/  IMAD R0, R0, 0x4182bed5, RZ ;  /* 0x4182bed500007824 */ /* 0x000fe400078e02ff */
[----:B------:R-:W-:Y:S02]  /*0100*/  IMAD R3, R2, -0x658354e5, RZ ;  /* 0x9a7cab1b02037824 */ /* 0x000fe400078e02ff */
[----:B--2---:R-:W-:Y:S01]  /*0110*/  IMAD.WIDE R6, R13, 0x30, R6 ;  /* 0x000000300d067825 */ /* 0x004fe200078e0206 */
[C---:B------:R-:W-:Y:S02]  /*0120*/  LOP3.LUT R8, R0.reuse, 0x159a55e5, RZ, 0x3c, !PT ;  /* 0x159a55e500087812 */ /* 0x040fe400078e3cff */
[C---:B------:R-:W-:Y:S01]  /*0130*/  IADD3 R4, PT, PT, R0.reuse, 0x64f0c9, R3 ;  /* 0x0064f0c900047810 */ /* 0x040fe20007ffe003 */
[C---:B------:R-:W-:Y:S01]  /*0140*/  VIADD R5, R0.reuse, 0x75bcd15 ;  /* 0x075bcd1500057836 */ /* 0x040fe20000000000 */
[----:B------:R-:W-:Y:S01]  /*0150*/  LOP3.LUT R10, R3, 0x5491333, RZ, 0x3c, !PT ;  /* 0x05491333030a7812 */ /* 0x000fe200078e3cff */
[----:B------:R-:W-:-:S02]  /*0160*/  VIADD R11, R0, 0x583f19 ;  /* 0x00583f19000b7836 */ /* 0x000fc40000000000 */
[----:B------:R-:W-:Y:S01]  /*0170*/  VIADD R9, R3, 0x1f123bb5 ;  /* 0x1f123bb503097836 */ /* 0x000fe20000000000 */
[----:B-1----:R0:W-:Y:S04]  /*0180*/  STG.E.64 desc[UR4][R6.64], R4 ;  /* 0x0000000406007986 */ /* 0x0021e8000c101b04 */
[----:B------:R0:W-:Y:S04]  /*0190*/  STG.E.64 desc[UR4][R6.64+0x8], R8 ;  /* 0x0000080806007986 */ /* 0x0001e8000c101b04 */
[----:B------:R0:W-:Y:S01]  /*01a0*/  STG.E.64 desc[UR4][R6.64+0x10], R10 ;  /* 0x0000100a06007986 */ /* 0x0001e2000c101b04 */
[----:B------:R-:W-:Y:S05]  /*01b0*/  @!P0 BRA `(.L_x_26) ;  /* 0x0000000c00408947 */ /* 0x000fea0003800000 */
[----:B------:R-:W-:Y:S01]  /*01c0*/  SHF.R.S32.HI R0, RZ, 0x1f, R13 ;  /* 0x0000001fff007819 */ /* 0x000fe2000001140d */
[----:B------:R-:W-:-:S07]  /*01d0*/  IMAD.MOV.U32 R12, RZ, RZ, RZ ;  /* 0x000000ffff0c7224 */ /* 0x000fce00078e00ff */
.L_x_32:
[----:B-1----:R-:W-:Y:S01]  /*01e0*/  LOP3.LUT R2, R13, 0x3, RZ, 0xc0, !PT ;  /* 0x000000030d027812 */ /* 0x002fe200078ec0ff */
[----:B------:R-:W-:Y:S03]  /*01f0*/  BSSY.RECONVERGENT B1, `(.L_x_27) ;  /* 0x00000c6000017945 */ /* 0x000fe60003800200 */
[----:B------:R-:W-:-:S04]  /*0200*/  ISETP.NE.U32.AND P0, PT, R2, RZ, PT ;  /* 0x000000ff0200720c */ /* 0x000fc80003f05070 */
[----:B------:R-:W-:-:S13]  /*0210*/  ISETP.NE.AND.EX P0, PT, RZ, RZ, PT, P0 ;  /* 0x000000ffff00720c */ /* 0x000fda0003f05300 */
[----:B------:R-:W-:Y:S05]  /*0220*/  @!P0 BRA `(.L_x_28) ;  /* 0x0000000c00088947 */ /* 0x000fea0003800000 */
[----:B0-----:R-:W0:Y:S01]  /*0230*/  LDC.64 R8, c[0x4][RZ] ;  /* 0x01000000ff087b82 */ /* 0x001e220000000a00 */
[----:B------:R-:W-:Y:S02]  /*0240*/  IMAD.MOV.U32 R14, RZ, RZ, RZ ;  /* 0x000000ffff0e7224 */ /* 0x000fe400078e00ff */
[----:B0-----:R-:W-:-:S07]  /*0250*/  IMAD.WIDE.U32 R8, R12, 0xc80, R8 ;  /* 0x00000c800c087825 */ /* 0x001fce00078e0008 */
.L_x_31:
[----:B-1----:R-:W-:Y:S01]  /*0260*/  IMAD.MOV.U32 R15, RZ, RZ, RZ ;  /* 0x000000ffff0f7224 */ /* 0x002fe200078e00ff */
[----:B------:R-:W-:Y:S01]  /*0270*/  CS2R R2, SRZ ;  /* 0x0000000000027805 */ /* 0x000fe2000001ff00 */
[----:B------:R-:W-:Y:S01]  /*0280*/  IMAD.MOV.U32 R17, RZ, RZ, RZ ;  /* 0x000000ffff117224 */ /* 0x000fe200078e00ff */
[----:B------:R-:W-:-:S07]  /*0290*/  CS2R R4, SRZ ;  /* 0x0000000000047805 */ /* 0x000fce000001ff00 */
.L_x_30:
[----:B------:R-:W-:-:S05]  /*02a0*/  IMAD.WIDE.U32 R10, R17, 0x4, R6 ;  /* 0x00000004110a7825 */ /* 0x000fca00078e0006 */
[----:B------:R0:W5:Y:S01]  /*02b0*/  LDG.E R16, desc[UR4][R10.64+0x4] ;  /* 0x000004040a107981 */ /* 0x000162000c1e1900 */
[----:B------:R-:W-:-:S07]  /*02c0*/  IMAD.MOV.U32 R19, RZ, RZ, RZ ;  /* 0x000000ffff137224 */ /* 0x000fce00078e00ff */
.L_x_29:
[----:B-----5:R-:W-:Y:S01]  /*02d0*/  SHF.R.U32.HI R24, RZ, R19, R16 ;  /* 0x00000013ff187219 */ /* 0x020fe20000011610 */
[----:B0-----:R-:W-:-:S03]  /*02e0*/  IMAD.SHL.U32 R10, R17, 0x20, RZ ;  /* 0x00000020110a7824 */ /* 0x001fc600078e00ff */
[----:B------:R-:W-:Y:S01]  /*02f0*/  LOP3.LUT R11, R24, 0x1, RZ, 0xc0, !PT ;  /* 0x00000001180b7812 */ /* 0x000fe200078ec0ff */
[----:B------:R-:W-:-:S03]  /*0300*/  IMAD.IADD R10, R10, 0x1, R19 ;  /* 0x000000010a0a7824 */ /* 0x000fc600078e0213 */
[----:B------:R-:W-:Y:S01]  /*0310*/  ISETP.NE.U32.AND P0, PT, R11, 0x1, PT ;  /* 0x000000010b00780c */ /* 0x000fe20003f05070 */
[----:B------:R-:W-:-:S03]  /*0320*/  IMAD R11, R10, 0x5, RZ ;  /* 0x000000050a0b7824 */ /* 0x000fc600078e02ff */
[----:B------:R-:W-:Y:S01]  /*0330*/  R2P PR, R24, 0x7e ;  /* 0x0000007e18007804 */ /* 0x000fe20000000000 */
[----:B------:R-:W-:-:S08]  /*0340*/  IMAD.WIDE.U32 R10, R11, 0x4, R8 ;  /* 0x000000040b0a7825 */ /* 0x000fd000078e0008 */
[----:B------:R-:W2:Y:S04]  /*0350*/  @!P0 LDG.E R18, desc[UR4][R10.64] ;  /* 0x000000040a128981 */ /* 0x000ea8000c1e1900 */
[----:B------:R-:W3:Y:S04]  /*0360*/  @!P0 LDG.E R20, desc[UR4][R10.64+0x10] ;  /* 0x000010040a148981 */ /* 0x000ee8000c1e1900 */
[----:B------:R-:W4:Y:S04]  /*0370*/  @P1 LDG.E R22, desc[UR4][R10.64+0x14] ;  /* 0x000014040a161981 */ /* 0x000f28000c1e1900 */
[----:B------:R-:W4:Y:S04]  /*0380*/  @P2 LDG.E R26, desc[UR4][R10.64+0x28] ;  /* 0x000028040a1a2981 */ /* 0x000f28000c1e1900 */
[----:B------:R-:W4:Y:S04]  /*0390*/  @!P0 LDG.E R21, desc[UR4][R10.64+0x4] ;  /* 0x000004040a158981 */ /* 0x000f28000c1e1900 */
[----:B------:R-:W4:Y:S04]  /*03a0*/  @!P0 LDG.E R23, desc[UR4][R10.64+0xc] ;  /* 0x00000c040a178981 */ /* 0x000f28000c1e1900 */
[----:B------:R-:W4:Y:S04]  /*03b0*/  @P1 LDG.E R25, desc[UR4][R10.64+0x18] ;  /* 0x000018040a191981 */ /* 0x000f28000c1e1900 */
[----:B------:R-:W4:Y:S04]  /*03c0*/  @P3 LDG.E R28, desc[UR4][R10.64+0x3c] ;  /* 0x00003c040a1c3981 */ /* 0x000f28000c1e1900 */
[----:B------:R-:W4:Y:S01]  /*03d0*/  @P6 LDG.E R27, desc[UR4][R10.64+0x7c] ;  /* 0x00007c040a1b6981 */ /* 0x000f22000c1e1900 */
[----:B--2---:R-:W-:-:S03]  /*03e0*/  @!P0 LOP3.LUT R15, R15, R18, RZ, 0x3c, !PT ;  /* 0x000000120f0f8212 */ /* 0x004fc600078e3cff */
[----:B------:R-:W2:Y:S01]  /*03f0*/  @!P0 LDG.E R18, desc[UR4][R10.64+0x8] ;  /* 0x000008040a128981 */ /* 0x000ea2000c1e1900 */
[----:B---3--:R-:W-:-:S03]  /*0400*/  @!P0 LOP3.LUT R3, R3, R20, RZ, 0x3c, !PT ;  /* 0x0000001403038212 */ /* 0x008fc600078e3cff */
[----:B------:R-:W3:Y:S01]  /*0410*/  @P1 LDG.E R20, desc[UR4][R10.64+0x24] ;  /* 0x000024040a141981 */ /* 0x000ee2000c1e1900 */
[----:B----4-:R-:W-:-:S03]  /*0420*/  @P1 LOP3.LUT R15, R15, R22, RZ, 0x3c, !PT ;  /* 0x000000160f0f1212 */ /* 0x010fc600078e3cff */
[----:B------:R-:W4:Y:S01]  /*0430*/  @P2 LDG.E R22, desc[UR4][R10.64+0x38] ;  /* 0x000038040a162981 */ /* 0x000f22000c1e1900 */
[----:B------:R-:W-:-:S03]  /*0440*/  @P2 LOP3.LUT R15, R15, R26, RZ, 0x3c, !PT ;  /* 0x0000001a0f0f2212 */ /* 0x000fc600078e3cff */
[----:B------:R-:W4:Y:S01]  /*0450*/  @P4 LDG.E R26, desc[UR4][R10.64+0x50] ;  /* 0x000050040a1a4981 */ /* 0x000f22000c1e1900 */
[----:B------:R-:W-:-:S03]  /*0460*/  @!P0 LOP3.LUT R4, R4, R21, RZ, 0x3c, !PT ;  /* 0x0000001504048212 */ /* 0x000fc600078e3cff */
[----:B------:R-:W4:Y:S01]  /*0470*/  @P1 LDG.E R21, desc[UR4][R10.64+0x20] ;  /* 0x000020040a151981 */ /* 0x000f22000c1e1900 */
[----:B------:R-:W-:-:S03]  /*0480*/  @!P0 LOP3.LUT R2, R2, R23, RZ, 0x3c, !PT ;  /* 0x0000001702028212 */ /* 0x000fc600078e3cff */
[----:B------:R-:W4:Y:S01]  /*0490*/  @P2 LDG.E R23, desc[UR4][R10.64+0x2c] ;  /* 0x00002c040a172981 */ /* 0x000f22000c1e1900 */
[----:B------:R-:W-:-:S03]  /*04a0*/  @P1 LOP3.LUT R4, R4, R25, RZ, 0x3c, !PT ;  /* 0x0000001904041212 */ /* 0x000fc600078e3cff */
[----:B------:R-:W4:Y:S01]  /*04b0*/  @P2 LDG.E R25, desc[UR4][R10.64+0x34] ;  /* 0x000034040a192981 */ /* 0x000f22000c1e1900 */
[----:B--2---:R-:W-:-:S03]  /*04c0*/  @!P0 LOP3.LUT R5, R5, R18, RZ, 0x3c, !PT ;  /* 0x0000001205058212 */ /* 0x004fc600078e3cff */
[----:B------:R-:W2:Y:S01]  /*04d0*/  @P1 LDG.E R18, desc[UR4][R10.64+0x1c] ;  /* 0x00001c040a121981 */ /* 0x000ea2000c1e1900 */
[----:B---3--:R-:W-:-:S03]  /*04e0*/  @P1 LOP3.LUT R3, R3, R20, RZ, 0x3c, !PT ;  /* 0x0000001403031212 */ /* 0x008fc600078e3cff */
[----:B------:R-:W3:Y:S01]  /*04f0*/  @P2 LDG.E R20, desc[UR4][R10.64+0x30] ;  /* 0x000030040a142981 */ /* 0x000ee2000c1e1900 */
[----:B----4-:R-:W-:-:S03]  /*0500*/  @P2 LOP3.LUT R3, R3, R22, RZ, 0x3c, !PT ;  /* 0x0000001603032212 */ /* 0x010fc600078e3cff */
[----:B------:R-:W4:Y:S01]  /*0510*/  @P3 LDG.E R22, desc[UR4][R10.64+0x4c] ;  /* 0x00004c040a163981 */ /* 0x000f22000c1e1900 */
[----:B------:R-:W-:-:S04]  /*0520*/  @P3 LOP3.LUT R15, R15, R28, RZ, 0x3c, !PT ;  /* 0x0000001c0f0f3212 */ /* 0x000fc800078e3cff */
[----:B------:R-:W-:Y:S02]  /*0530*/  @P4 LOP3.LUT R15, R15, R26, RZ, 0x3c, !PT ;  /* 0x0000001a0f0f4212 */ /* 0x000fe400078e3cff */
[----:B------:R-:W-:Y:S01]  /*0540*/  @P1 LOP3.LUT R2, R2, R21, RZ, 0x3c, !PT ;  /* 0x0000001502021212 */ /* 0x000fe200078e3cff */
[----:B------:R-:W4:Y:S04]  /*0550*/  @P5 LDG.E R26, desc[UR4][R10.64+0x64] ;  /* 0x000064040a1a5981 */ /* 0x000f28000c1e1900 */
[----:B------:R-:W4:Y:S01]  /*0560*/  @P3 LDG.E R21, desc[UR4][R10.64+0x40] ;  /* 0x000040040a153981 */ /* 0x000f22000c1e1900 */
[----:B------:R-:W-:Y:S02]  /*0570*/  @P2 LOP3.LUT R4, R4, R23, RZ, 0x3c, !PT ;  /* 0x0000001704042212 */ /* 0x000fe400078e3cff */
[----:B------:R-:W-:Y:S01]  /*0580*/  @P2 LOP3.LUT R2, R2, R25, RZ, 0x3c, !PT ;  /* 0x0000001902022212 */ /* 0x000fe200078e3cff */
[----:B------:R-:W4:Y:S04]  /*0590*/  @P3 LDG.E R23, desc[UR4][R10.64+0x48] ;  /* 0x000048040a173981 */ /* 0x000f28000c1e1900 */
[----:B------:R-:W4:Y:S01]  /*05a0*/  @P4 LDG.E R25, desc[UR4][R10.64+0x54] ;  /* 0x000054040a194981 */ /* 0x000f22000c1e1900 */
[----:B--2---:R-:W-:-:S03]  /*05b0*/  @P1 LOP3.LUT R5, R5, R18, RZ, 0x3c, !PT ;  /* 0x0000001205051212 */ /* 0x004fc600078e3cff */
[----:B------:R-:W2:Y:S01]  /*05c0*/  @P3 LDG.E R18, desc[UR4][R10.64+0x44] ;  /* 0x000044040a123981 */ /* 0x000ea2000c1e1900 */
[----:B---3--:R-:W-:-:S03]  /*05d0*/  @P2 LOP3.LUT R5, R5, R20, RZ, 0x3c, !PT ;  /* 0x0000001405052212 */ /* 0x008fc600078e3cff */
[----:B------:R-:W3:Y:S01]  /*05e0*/  @P4 LDG.E R20, desc[UR4][R10.64+0x58] ;  /* 0x000058040a144981 */ /* 0x000ee2000c1e1900 */
[----:B----4-:R-:W-:-:S03]  /*05f0*/  @P3 LOP3.LUT R3, R3, R22, RZ, 0x3c, !PT ;  /* 0x0000001603033212 */ /* 0x010fc600078e3cff */
[----:B------:R-:W4:Y:S01]  /*0600*/  @P4 LDG.E R22, desc[UR4][R10.64+0x60] ;  /* 0x000060040a164981 */ /* 0x000f22000c1e1900 */
[----:B------:R-:W-:Y:S02]  /*0610*/  LOP3.LUT P0, RZ, R24, 0x80, RZ, 0xc0, !PT ;  /* 0x0000008018ff7812 */ /* 0x000fe4000780c0ff */
[----:B------:R-:W-:Y:S02]  /*0620*/  @P5 LOP3.LUT R15, R15, R26, RZ, 0x3c, !PT ;  /* 0x0000001a0f0f5212 */ /* 0x000fe400078e3cff */
[----:B------:R-:W4:Y:S01]  /*0630*/  @P6 LDG.E R26, desc[UR4][R10.64+0x78] ;  /* 0x000078040a1a6981 */ /* 0x000f22000c1e1900 */
[----:B------:R-:W-:-:S03]  /*0640*/  @P3 LOP3.LUT R4, R4, R21, RZ, 0x3c, !PT ;  /* 0x0000001504043212 */ /* 0x000fc600078e3cff */
[----:B------:R-:W4:Y:S01]  /*0650*/  @P4 LDG.E R21, desc[UR4][R10.64+0x5c] ;  /* 0x00005c040a154981 */ /* 0x000f22000c1e1900 */
[----:B------:R-:W-:-:S03]  /*0660*/  @P3 LOP3.LUT R2, R2, R23, RZ, 0x3c, !PT ;  /* 0x0000001702023212 */ /* 0x000fc600078e3cff */
[----:B------:R-:W4:Y:S01]  /*0670*/  @P5 LDG.E R23, desc[UR4][R10.64+0x68] ;  /* 0x000068040a175981 */ /* 0x000f22000c1e1900 */
[----:B------:R-:W-:-:S03]  /*0680*/  @P4 LOP3.LUT R4, R4, R25, RZ, 0x3c, !PT ;  /* 0x0000001904044212 */ /* 0x000fc600078e3cff */
[----:B------:R-:W4:Y:S01]  /*0690*/  @P5 LDG.E R25, desc[UR4][R10.64+0x70] ;  /* 0x000070040a195981 */ /* 0x000f22000c1e1900 */
[----:B--2---:R-:W-:-:S03]  /*06a0*/  @P3 LOP3.LUT R5, R5, R18, RZ, 0x3c, !PT ;  /* 0x0000001205053212 */ /* 0x004fc600078e3cff */
[----:B------:R-:W2:Y:S01]  /*06b0*/  @P5 LDG.E R18, desc[UR4][R10.64+0x6c] ;  /* 0x00006c040a125981 */ /* 0x000ea2000c1e1900 */
[----:B---3--:R-:W-:-:S03]  /*06c0*/  @P4 LOP3.LUT R5, R5, R20, RZ, 0x3c, !PT ;  /* 0x0000001405054212 */ /* 0x008fc600078e3cff */
[----:B------:R-:W3:Y:S01]  /*06d0*/  @P5 LDG.E R20, desc[UR4][R10.64+0x74] ;  /* 0x000074040a145981 */ /* 0x000ee2000c1e1900 */
[----:B----4-:R-:W-:-:S03]  /*06e0*/  @P4 LOP3.LUT R3, R3, R22, RZ, 0x3c, !PT ;  /* 0x0000001603034212 */ /* 0x010fc600078e3cff */
[----:B------:R-:W4:Y:S01]  /*06f0*/  @P0 LDG.E R22, desc[UR4][R10.64+0x8c] ;  /* 0x00008c040a160981 */ /* 0x000f22000c1e1900 */
[----:B------:R-:W-:-:S03]  /*0700*/  @P6 LOP3.LUT R15, R15, R26, RZ, 0x3c, !PT ;  /* 0x0000001a0f0f6212 */ /* 0x000fc600078e3cff */
        /* <DEDUP_REMOVED lines=13> */
[----:B------:R-:W-:Y:S02]  /*07e0*/  @P6 LOP3.LUT R4, R4, R27, RZ, 0x3c, !PT ;  /* 0x0000001b04046212 */ /* 0x000fe400078e3cff */
[----:B------:R-:W-:Y:S02]  /*07f0*/  @P6 LOP3.LUT R2, R2, R21, RZ, 0x3c, !PT ;  /* 0x0000001502026212 */ /* 0x000fe400078e3cff */
[----:B------:R-:W-:Y:S02]  /*0800*/  @P0 LOP3.LUT R4, R4, R23, RZ, 0x3c, !PT ;  /* 0x0000001704040212 */ /* 0x000fe400078e3cff */
[----:B------:R-:W-:Y:S02]  /*0810*/  @P0 LOP3.LUT R2, R2, R25, RZ, 0x3c, !PT ;  /* 0x0000001902020212 */ /* 0x000fe400078e3cff */
[----:B--2---:R-:W-:Y:S02]  /*0820*/  @P6 LOP3.LUT R5, R5, R18, RZ, 0x3c, !PT ;  /* 0x0000001205056212 */ /* 0x004fe400078e3cff */
[----:B---3--:R-:W-:-:S02]  /*0830*/  @P6 LOP3.LUT R3, R3, R20, RZ, 0x3c, !PT ;  /* 0x0000001403036212 */ /* 0x008fc400078e3cff */
[----:B----4-:R-:W-:Y:S02]  /*0840*/  @P0 LOP3.LUT R5, R5, R22, RZ, 0x3c, !PT ;  /* 0x0000001605050212 */ /* 0x010fe400078e3cff */
[----:B------:R-:W-:Y:S02]  /*0850*/  @P0 LOP3.LUT R3, R3, R26, RZ, 0x3c, !PT ;  /* 0x0000001a03030212 */ /* 0x000fe400078e3cff */
[----:B------:R-:W-:-:S13]  /*0860*/  R2P PR, R24.B1, 0x7f ;  /* 0x0000007f18007804 */ /* 0x000fda0000001000 */
[----:B------:R-:W2:Y:S04]  /*0870*/  @P0 LDG.E R18, desc[UR4][R10.64+0xa0] ;  /* 0x0000a0040a120981 */ /* 0x000ea8000c1e1900 */
[----:B------:R-:W3:Y:S04]  /*0880*/  @P1 LDG.E R22, desc[UR4][R10.64+0xb4] ;  /* 0x0000b4040a161981 */ /* 0x000ee8000c1e1900 */
[----:B------:R-:W4:Y:S04]  /*0890*/  @P2 LDG.E R26, desc[UR4][R10.64+0xc8] ;  /* 0x0000c8040a1a2981 */ /* 0x000f28000c1e1900 */
[----:B------:R-:W4:Y:S04]  /*08a0*/  @P3 LDG.E R28, desc[UR4][R10.64+0xdc] ;  /* 0x0000dc040a1c3981 */ /* 0x000f28000c1e1900 */
[----:B------:R-:W4:Y:S04]  /*08b0*/  @P0 LDG.E R23, desc[UR4][R10.64+0xa4] ;  /* 0x0000a4040a170981 */ /* 0x000f28000c1e1900 */
[----:B------:R-:W4:Y:S04]  /*08c0*/  @P0 LDG.E R20, desc[UR4][R10.64+0xa8] ;  /* 0x0000a8040a140981 */ /* 0x000f28000c1e1900 */
[----:B------:R-:W4:Y:S04]  /*08d0*/  @P4 LDG.E R25, desc[UR4][R10.64+0xf0] ;  /* 0x0000f0040a194981 */ /* 0x000f28000c1e1900 */
        /* <DEDUP_REMOVED lines=21> */
[----:B------:R-:W-:Y:S02]  /*0a30*/  LOP3.LUT P0, RZ, R24, 0x8000, RZ, 0xc0, !PT ;  /* 0x0000800018ff7812 */ /* 0x000fe4000780c0ff */
[----:B----4-:R-:W-:Y:S01]  /*0a40*/  @P5 LOP3.LUT R15, R15, R26, RZ, 0x3c, !PT ;  /* 0x0000001a0f0f5212 */ /* 0x010fe200078e3cff */
[----:B------:R-:W4:Y:S04]  /*0a50*/  @P3 LDG.E R24, desc[UR4][R10.64+0xe4] ;  /* 0x0000e4040a183981 */ /* 0x000f28000c1e1900 */
[----:B------:R-:W2:Y:S01]  /*0a60*/  @P6 LDG.E R26, desc[UR4][R10.64+0x118] ;  /* 0x000118040a1a6981 */ /* 0x000ea2000c1e1900 */
        /* <DEDUP_REMOVED lines=8> */
[----:B---3--:R-:W-:-:S03]  /*0af0*/  @P2 LOP3.LUT R3, R3, R22, RZ, 0x3c, !PT ;  /* 0x0000001603032212 */ /* 0x008fc600078e3cff */
[----:B------:R-:W3:Y:S01]  /*0b00*/  @P4 LDG.E R22, desc[UR4][R10.64+0x100] ;  /* 0x000100040a164981 */ /* 0x000ee2000c1e1900 */
[----:B--2---:R-:W-:-:S03]  /*0b10*/  @P6 LOP3.LUT R15, R15, R26, RZ, 0x3c, !PT ;  /* 0x0000001a0f0f6212 */ /* 0x004fc600078e3cff */
[----:B------:R-:W2:Y:S01]  /*0b20*/  @P0 LDG.E R26, desc[UR4][R10.64+0x12c] ;  /* 0x00012c040a1a0981 */ /* 0x000ea2000c1e1900 */
[----:B----4-:R-:W-:-:S03]  /*0b30*/  @P2 LOP3.LUT R2, R2, R23, RZ, 0x3c, !PT ;  /* 0x0000001702022212 */ /* 0x010fc600078e3cff */
[----:B------:R-:W4:Y:S01]  /*0b40*/  @P4 LDG.E R23, desc[UR4][R10.64+0xfc] ;  /* 0x0000fc040a174981 */ /* 0x000f22000c1e1900 */
[----:B------:R-:W-:-:S03]  /*0b50*/  @P2 LOP3.LUT R5, R5, R20, RZ, 0x3c, !PT ;  /* 0x0000001405052212 */ /* 0x000fc600078e3cff */
[----:B------:R-:W4:Y:S01]  /*0b60*/  @P4 LDG.E R20, desc[UR4][R10.64+0xf8] ;  /* 0x0000f8040a144981 */ /* 0x000f22000c1e1900 */
[----:B------:R-:W-:Y:S02]  /*0b70*/  @P3 LOP3.LUT R2, R2, R27, RZ, 0x3c, !PT ;  /* 0x0000001b02023212 */ /* 0x000fe400078e3cff */
[----:B------:R-:W-:Y:S01]  /*0b80*/  @P3 LOP3.LUT R4, R4, R25, RZ, 0x3c, !PT ;  /* 0x0000001904043212 */ /* 0x000fe200078e3cff */
[----:B------:R-:W4:Y:S01]  /*0b90*/  @P5 LDG.E R27, desc[UR4][R10.64+0x110] ;  /* 0x000110040a1b5981 */ /* 0x000f22000c1e1900 */
[----:B------:R-:W-:-:S03]  /*0ba0*/  @P3 LOP3.LUT R5, R5, R24, RZ, 0x3c, !PT ;  /* 0x0000001805053212 */ /* 0x000fc600078e3cff */
[----:B------:R-:W4:Y:S04]  /*0bb0*/  @P5 LDG.E R25, desc[UR4][R10.64+0x108] ;  /* 0x000108040a195981 */ /* 0x000f28000c1e1900 */
        /* <DEDUP_REMOVED lines=19> */
[----:B------:R-:W-:-:S05]  /*0cf0*/  VIADD R19, R19, 0x10 ;  /* 0x0000001013137836 */ /* 0x000fca0000000000 */
[----:B------:R-:W-:Y:S02]  /*0d00*/  ISETP.NE.AND P1, PT, R19, 0x20, PT ;  /* 0x000000201300780c */ /* 0x000fe40003f25270 */
[----:B------:R-:W-:Y:S02]  /*0d10*/  @P5 LOP3.LUT R3, R3, R18, RZ, 0x3c, !PT ;  /* 0x0000001203035212 */ /* 0x000fe400078e3cff */
[----:B------:R-:W-:Y:S02]  /*0d20*/  @P6 LOP3.LUT R4, R4, R21, RZ, 0x3c, !PT ;  /* 0x0000001504046212 */ /* 0x000fe400078e3cff */
[----:B---3--:R-:W-:-:S04]  /*0d30*/  @P6 LOP3.LUT R3, R3, R22, RZ, 0x3c, !PT ;  /* 0x0000001603036212 */ /* 0x008fc800078e3cff */
[----:B--2---:R-:W-:Y:S02]  /*0d40*/  @P0 LOP3.LUT R3, R3, R26, RZ, 0x3c, !PT ;  /* 0x0000001a03030212 */ /* 0x004fe400078e3cff */
[----:B----4-:R-:W-:Y:S02]  /*0d50*/  @P6 LOP3.LUT R2, R2, R23, RZ, 0x3c, !PT ;  /* 0x0000001702026212 */ /* 0x010fe400078e3cff */
[----:B------:R-:W-:Y:S02]  /*0d60*/  @P6 LOP3.LUT R5, R5, R20, RZ, 0x3c, !PT ;  /* 0x0000001405056212 */ /* 0x000fe400078e3cff */
[----:B------:R-:W-:Y:S02]  /*0d70*/  @P0 LOP3.LUT R2, R2, R27, RZ, 0x3c, !PT ;  /* 0x0000001b02020212 */ /* 0x000fe400078e3cff */
[----:B------:R-:W-:Y:S02]  /*0d80*/  @P0 LOP3.LUT R4, R4, R25, RZ, 0x3c, !PT ;  /* 0x0000001904040212 */ /* 0x000fe400078e3cff */
[----:B------:R-:W-:Y:S01]  /*0d90*/  @P0 LOP3.LUT R5, R5, R24, RZ, 0x3c, !PT ;  /* 0x0000001805050212 */ /* 0x000fe200078e3cff */
[----:B------:R-:W-:Y:S06]  /*0da0*/  @P1 BRA `(.L_x_29) ;  /* 0xfffffff400481947 */ /* 0x000fec000383ffff */
[----:B------:R-:W-:-:S05]  /*0db0*/  VIADD R17, R17, 0x1 ;  /* 0x0000000111117836 */ /* 0x000fca0000000000 */
[----:B------:R-:W-:-:S13]  /*0dc0*/  ISETP.NE.AND P0, PT, R17, 0x5, PT ;  /* 0x000000051100780c */ /* 0x000fda0003f05270 */
[----:B------:R-:W-:Y:S05]  /*0dd0*/  @P0 BRA `(.L_x_30) ;  /* 0xfffffff400300947 */ /* 0x000fea000383ffff */
[----:B------:R1:W-:Y:S01]  /*0de0*/  STG.E.64 desc[UR4][R6.64+0x8], R4 ;  /* 0x0000080406007986 */ /* 0x0003e2000c101b04 */
[----:B------:R-:W-:Y:S01]  /*0df0*/  VIADD R14, R14, 0x1 ;  /* 0x000000010e0e7836 */ /* 0x000fe20000000000 */
[----:B------:R-:W-:Y:S02]  /*0e00*/  LOP3.LUT R11, R13, 0x3, RZ, 0xc0, !PT ;  /* 0x000000030d0b7812 */ /* 0x000fe400078ec0ff */
[----:B------:R1:W-:Y:S02]  /*0e10*/  STG.E.64 desc[UR4][R6.64+0x10], R2 ;  /* 0x0000100206007986 */ /* 0x0003e4000c101b04 */
[----:B------:R-:W-:Y:S02]  /*0e20*/  ISETP.GE.U32.AND P0, PT, R14, R11, PT ;  /* 0x0000000b0e00720c */ /* 0x000fe40003f06070 */
[----:B------:R1:W-:Y:S11]  /*0e30*/  STG.E desc[UR4][R6.64+0x4], R15 ;  /* 0x0000040f06007986 */ /* 0x0003f6000c101904 */
[----:B------:R-:W-:Y:S05]  /*0e40*/  @!P0 BRA `(.L_x_31) ;  /* 0xfffffff400048947 */ /* 0x000fea000383ffff */
.L_x_28:
[----:B------:R-:W-:Y:S05]  /*0e50*/  BSYNC.RECONVERGENT B1 ;  /* 0x0000000000017941 */ /* 0x000fea0003800200 */
.L_x_27:
[C---:B------:R-:W-:Y:S01]  /*0e60*/  ISETP.GT.U32.AND P0, PT, R13.reuse, 0x3, PT ;  /* 0x000000030d00780c */ /* 0x040fe20003f04070 */
[----:B------:R-:W-:Y:S01]  /*0e70*/  VIADD R12, R12, 0x1 ;  /* 0x000000010c0c7836 */ /* 0x000fe20000000000 */
[--C-:B------:R-:W-:Y:S02]  /*0e80*/  SHF.R.U64 R13, R13, 0x2, R0.reuse ;  /* 0x000000020d0d7819 */ /* 0x100fe40000001200 */
[----:B------:R-:W-:Y:S02]  /*0e90*/  ISETP.GT.U32.AND.EX P0, PT, R0, RZ, PT, P0 ;  /* 0x000000ff0000720c */ /* 0x000fe40003f04100 */
[----:B------:R-:W-:-:S11]  /*0ea0*/  SHF.R.U32.HI R0, RZ, 0x2, R0 ;  /* 0x00000002ff007819 */ /* 0x000fd60000011600 */
[----:B------:R-:W-:Y:S05]  /*0eb0*/  @P0 BRA `(.L_x_32) ;  /* 0xfffffff000c80947 */ /* 0x000fea000383ffff */
.L_x_26:
[----:B------:R-:W-:Y:S05]  /*0ec0*/  BSYNC.RECONVERGENT B0 ;  /* 0x0000000000007941 */ /* 0x000fea0003800200 */
.L_x_25:
[----:B------:R-:W-:Y:S04]  /*0ed0*/  STG.E.64 desc[UR4][R6.64+0x18], RZ ;  /* 0x000018ff06007986 */ /* 0x000fe8000c101b04 */
[----:B------:R-:W-:Y:S04]  /*0ee0*/  STG.E desc[UR4][R6.64+0x20], RZ ;  /* 0x000020ff06007986 */ /* 0x000fe8000c101904 */
[----:B------:R-:W-:Y:S01]  /*0ef0*/  STG.E.64 desc[UR4][R6.64+0x28], RZ ;  /* 0x000028ff06007986 */ /* 0x000fe2000c101b04 */
[----:B------:R-:W-:Y:S05]  /*0f00*/  EXIT ;  /* 0x000000000000794d */ /* 0x000fea0003800000 */
.L_x_33:
        /* <DEDUP_REMOVED lines=15> */
.L_x_37:


//--------------------- .nv.global.init           --------------------------
	.section	.nv.global.init,"aw",@progbits
	.align	4
.nv.global.init:
	.type		mrg32k3aM1SubSeq,@object
	.size		mrg32k3aM1SubSeq,(mrg32k3aM2SubSeq - mrg32k3aM1SubSeq)
mrg32k3aM1SubSeq:
        /*0000*/ 	.byte	0x0b, 0xcc, 0xee, 0x04, 0x73, 0x29, 0x8b, 0x6f, 0xf6, 0x53, 0x03, 0xf6, 0x23, 0xf6, 0xea, 0xda
        /* <DEDUP_REMOVED lines=125> */
	.type		mrg32k3aM2SubSeq,@object
	.size		mrg32k3aM2SubSeq,(mrg32k3aM1 - mrg32k3aM2SubSeq)
mrg32k3aM2SubSeq:
        /* <DEDUP_REMOVED lines=126> */
	.type		mrg32k3aM1,@object
	.size		mrg32k3aM1,(mrg32k3aM1Seq - mrg32k3aM1)
mrg32k3aM1:
        /* <DEDUP_REMOVED lines=144> */
	.type		mrg32k3aM1Seq,@object
	.size		mrg32k3aM1Seq,(mrg32k3aM2 - mrg32k3aM1Seq)
mrg32k3aM1Seq:
        /* <DEDUP_REMOVED lines=144> */
	.type		mrg32k3aM2,@object
	.size		mrg32k3aM2,(mrg32k3aM2Seq - mrg32k3aM2)
mrg32k3aM2:
        /* <DEDUP_REMOVED lines=144> */
	.type		mrg32k3aM2Seq,@object
	.size		mrg32k3aM2Seq,(precalc_xorwow_matrix - mrg32k3aM2Seq)
mrg32k3aM2Seq:
        /* <DEDUP_REMOVED lines=144> */
	.type		precalc_xorwow_matrix,@object
	.size		precalc_xorwow_matrix,(precalc_xorwow_offset_matrix - precalc_xorwow_matrix)
precalc_xorwow_matrix:
        /* <DEDUP_REMOVED lines=6400> */
	.type		precalc_xorwow_offset_matrix,@object
	.size		precalc_xorwow_offset_matrix,(BASE58_CHARS - precalc_xorwow_offset_matrix)
precalc_xorwow_offset_matrix:
        /* <DEDUP_REMOVED lines=6400> */
	.type		BASE58_CHARS,@object
	.size		BASE58_CHARS,(.L_9 - BASE58_CHARS)
BASE58_CHARS:
        /*353c0*/ 	.byte	0x31, 0x32, 0x33, 0x34, 0x35, 0x36, 0x37, 0x38, 0x39, 0x41, 0x42, 0x43, 0x44, 0x45, 0x46, 0x47
        /*353d0*/ 	.byte	0x48, 0x4a, 0x4b, 0x4c, 0x4d, 0x4e, 0x50, 0x51, 0x52, 0x53, 0x54, 0x55, 0x56, 0x57, 0x58, 0x59
        /*353e0*/ 	.byte	0x5a, 0x61, 0x62, 0x63, 0x64, 0x65, 0x66, 0x67, 0x68, 0x69, 0x6a, 0x6b, 0x6d, 0x6e, 0x6f, 0x70
        /*353f0*/ 	.byte	0x71, 0x72, 0x73, 0x74, 0x75, 0x76, 0x77, 0x78, 0x79, 0x7a, 0x00
.L_9:


//--------------------- .nv.shared.reserved.0     --------------------------
	.section	.nv.shared.reserved.0,"aw",@nobits
	.weak		__nv_reservedSMEM_offset_0_alias
	.size		__nv_reservedSMEM_offset_0_alias, 0, 64
	.other		__nv_reservedSMEM_offset_0_alias,@"STO_CUDA_RESERVED_SHARED STV_DEFAULT"
__nv_reservedSMEM_offset_0_alias:
	.zero		0
	.zero		64


//--------------------- .nv.constant0.generate_and_check_keypairs_prefix_suffix --------------------------
	.section	.nv.constant0.generate_and_check_keypairs_prefix_suffix,"a",@progbits
	.sectionflags	@""
	.align	4
.nv.constant0.generate_and_check_keypairs_prefix_suffix:
	.zero		964


//--------------------- .nv.constant0.generate_keypairs --------------------------
	.section	.nv.constant0.generate_keypairs,"a",@progbits
	.sectionflags	@""
	.align	4
.nv.constant0.generate_keypairs:
	.zero		908


//--------------------- .nv.constant0.generate_and_check_keypairs --------------------------
	.section	.nv.constant0.generate_and_check_keypairs,"a",@progbits
	.sectionflags	@""
	.align	4
.nv.constant0.generate_and_check_keypairs:
	.zero		948


//--------------------- .nv.constant0.init_rng    --------------------------
	.section	.nv.constant0.init_rng,"a",@progbits
	.sectionflags	@""
	.align	4
.nv.constant0.init_rng:
	.zero		916


//--------------------- SYMBOLS --------------------------

	.type		.nv.reservedSmem.offset0,@object
	.size		.nv.reservedSmem.offset0,0x4
